	.headerflags	@"EF_CUDA_TEXMODE_UNIFIED EF_CUDA_64BIT_ADDRESS EF_CUDA_SM86 EF_CUDA_VIRTUAL_SM(EF_CUDA_SM86)"
	.elftype	@"ET_EXEC"


//--------------------- .nv.info                  --------------------------
	.section	.nv.info,"",@"SHT_CUDA_INFO"
	.align	4


	//----- nvinfo : EIATTR_REGCOUNT
	.align		4
        /*0000*/ 	.byte	0x04, 0x2f
        /*0002*/ 	.short	(.L_3 - .L_2)
	.align		4
.L_2:
        /*0004*/ 	.word	index@(l2norm_fwd_kernel)
        /*0008*/ 	.word	0x0000007f


	//----- nvinfo : EIATTR_MAX_STACK_SIZE
	.align		4
.L_3:
        /*000c*/ 	.byte	0x04, 0x23
        /*000e*/ 	.short	(.L_5 - .L_4)
	.align		4
.L_4:
        /*0010*/ 	.word	index@(l2norm_fwd_kernel)
        /*0014*/ 	.word	0x00000000


	//----- nvinfo : EIATTR_MIN_STACK_SIZE
	.align		4
.L_5:
        /*0018*/ 	.byte	0x04, 0x12
        /*001a*/ 	.short	(.L_7 - .L_6)
	.align		4
.L_6:
        /*001c*/ 	.word	index@(l2norm_fwd_kernel)
        /*0020*/ 	.word	0x00000000


	//----- nvinfo : EIATTR_FRAME_SIZE
	.align		4
.L_7:
        /*0024*/ 	.byte	0x04, 0x11
        /*0026*/ 	.short	(.L_9 - .L_8)
	.align		4
.L_8:
        /*0028*/ 	.word	index@(l2norm_fwd_kernel)
        /*002c*/ 	.word	0x00000000
.L_9:


//--------------------- .nv.info.l2norm_fwd_kernel --------------------------
	.section	.nv.info.l2norm_fwd_kernel,"",@"SHT_CUDA_INFO"
	.align	4


	//----- nvinfo : EIATTR_CUDA_API_VERSION
	.align		4
        /*0000*/ 	.byte	0x04, 0x37
        /*0002*/ 	.short	(.L_11 - .L_10)
.L_10:
        /*0004*/ 	.word	0x0000007b


	//----- nvinfo : EIATTR_SW2861232_WAR
	.align		4
.L_11:
        /*0008*/ 	.byte	0x01, 0x35
	.zero		2


	//----- nvinfo : EIATTR_PARAM_CBANK
	.align		4
        /*000c*/ 	.byte	0x04, 0x0a
        /*000e*/ 	.short	(.L_13 - .L_12)
	.align		4
.L_12:
        /*0010*/ 	.word	index@(.nv.constant0.l2norm_fwd_kernel)
        /*0014*/ 	.short	0x0160
        /*0016*/ 	.short	0x001c


	//----- nvinfo : EIATTR_CBANK_PARAM_SIZE
	.align		4
.L_13:
        /*0018*/ 	.byte	0x03, 0x19
        /*001a*/ 	.short	0x001c


	//----- nvinfo : EIATTR_KPARAM_INFO
	.align		4
        /*001c*/ 	.byte	0x04, 0x17
        /*001e*/ 	.short	(.L_15 - .L_14)
.L_14:
        /*0020*/ 	.word	0x00000000
        /*0024*/ 	.short	0x0003
        /*0026*/ 	.short	0x0018
        /*0028*/ 	.byte	0x00, 0xf0, 0x11, 0x00


	//----- nvinfo : EIATTR_KPARAM_INFO
	.align		4
.L_15:
        /*002c*/ 	.byte	0x04, 0x17
        /*002e*/ 	.short	(.L_17 - .L_16)
.L_16:
        /*0030*/ 	.word	0x00000000
        /*0034*/ 	.short	0x0002
        /*0036*/ 	.short	0x0010
        /*0038*/ 	.byte	0x00, 0xf0, 0x21, 0x00


	//----- nvinfo : EIATTR_KPARAM_INFO
	.align		4
.L_17:
        /*003c*/ 	.byte	0x04, 0x17
        /*003e*/ 	.short	(.L_19 - .L_18)
.L_18:
        /*0040*/ 	.word	0x00000000
        /*0044*/ 	.short	0x0001
        /*0046*/ 	.short	0x0008
        /*0048*/ 	.byte	0x00, 0xf0, 0x21, 0x00


	//----- nvinfo : EIATTR_KPARAM_INFO
	.align		4
.L_19:
        /*004c*/ 	.byte	0x04, 0x17
        /*004e*/ 	.short	(.L_21 - .L_20)
.L_20:
        /*0050*/ 	.word	0x00000000
        /*0054*/ 	.short	0x0000
        /*0056*/ 	.short	0x0000
        /*0058*/ 	.byte	0x00, 0xf0, 0x21, 0x00


	//----- nvinfo : EIATTR_MAXREG_COUNT
	.align		4
.L_21:
        /*005c*/ 	.byte	0x03, 0x1b
        /*005e*/ 	.short	0x00ff


	//----- nvinfo : EIATTR_COOP_GROUP_MASK_REGIDS
	.align		4
        /*0060*/ 	.byte	0x04, 0x29
        /*0062*/ 	.short	(.L_23 - .L_22)


	//   ....[0]....
.L_22:
        /*0064*/ 	.word	0xffffffff


	//   ....[1]....
        /*0068*/ 	.word	0xffffffff


	//   ....[2]....
        /*006c*/ 	.word	0xffffffff


	//   ....[3]....
        /*0070*/ 	.word	0xffffffff


	//   ....[4]....
        /*0074*/ 	.word	0xffffffff


	//   ....[5]....
        /*0078*/ 	.word	0xffffffff


	//   ....[6]....
        /*007c*/ 	.word	0xffffffff


	//   ....[7]....
        /*0080*/ 	.word	0xffffffff


	//   ....[8]....
        /*0084*/ 	.word	0xffffffff


	//   ....[9]....
        /*0088*/ 	.word	0xffffffff


	//   ....[10]....
        /*008c*/ 	.word	0xffffffff


	//   ....[11]....
        /*0090*/ 	.word	0xffffffff


	//   ....[12]....
        /*0094*/ 	.word	0xffffffff


	//   ....[13]....
        /*0098*/ 	.word	0xffffffff


	//   ....[14]....
        /*009c*/ 	.word	0xffffffff


	//   ....[15]....
        /*00a0*/ 	.word	0xffffffff


	//   ....[16]....
        /*00a4*/ 	.word	0xffffffff


	//   ....[17]....
        /*00a8*/ 	.word	0xffffffff


	//   ....[18]....
        /*00ac*/ 	.word	0xffffffff


	//   ....[19]....
        /*00b0*/ 	.word	0xffffffff


	//   ....[20]....
        /*00b4*/ 	.word	0xffffffff


	//   ....[21]....
        /*00b8*/ 	.word	0xffffffff


	//   ....[22]....
        /*00bc*/ 	.word	0xffffffff


	//   ....[23]....
        /*00c0*/ 	.word	0xffffffff


	//   ....[24]....
        /*00c4*/ 	.word	0xffffffff


	//   ....[25]....
        /*00c8*/ 	.word	0xffffffff


	//   ....[26]....
        /*00cc*/ 	.word	0xffffffff


	//   ....[27]....
        /*00d0*/ 	.word	0xffffffff


	//   ....[28]....
        /*00d4*/ 	.word	0xffffffff


	//   ....[29]....
        /*00d8*/ 	.word	0xffffffff


	//   ....[30]....
        /*00dc*/ 	.word	0xffffffff


	//   ....[31]....
        /*00e0*/ 	.word	0xffffffff


	//   ....[32]....
        /*00e4*/ 	.word	0xffffffff


	//   ....[33]....
        /*00e8*/ 	.word	0xffffffff


	//   ....[34]....
        /*00ec*/ 	.word	0xffffffff


	//   ....[35]....
        /*00f0*/ 	.word	0xffffffff


	//   ....[36]....
        /*00f4*/ 	.word	0xffffffff


	//   ....[37]....
        /*00f8*/ 	.word	0xffffffff


	//   ....[38]....
        /*00fc*/ 	.word	0xffffffff


	//   ....[39]....
        /*0100*/ 	.word	0xffffffff


	//   ....[40]....
        /*0104*/ 	.word	0xffffffff


	//   ....[41]....
        /*0108*/ 	.word	0xffffffff


	//   ....[42]....
        /*010c*/ 	.word	0xffffffff


	//   ....[43]....
        /*0110*/ 	.word	0xffffffff


	//   ....[44]....
        /*0114*/ 	.word	0xffffffff


	//   ....[45]....
        /*0118*/ 	.word	0xffffffff


	//   ....[46]....
        /*011c*/ 	.word	0xffffffff


	//   ....[47]....
        /*0120*/ 	.word	0xffffffff


	//   ....[48]....
        /*0124*/ 	.word	0xffffffff


	//   ....[49]....
        /*0128*/ 	.word	0xffffffff


	//   ....[50]....
        /*012c*/ 	.word	0xffffffff


	//   ....[51]....
        /*0130*/ 	.word	0xffffffff


	//   ....[52]....
        /*0134*/ 	.word	0xffffffff


	//   ....[53]....
        /*0138*/ 	.word	0xffffffff


	//   ....[54]....
        /*013c*/ 	.word	0xffffffff


	//   ....[55]....
        /*0140*/ 	.word	0xffffffff


	//   ....[56]....
        /*0144*/ 	.word	0xffffffff


	//   ....[57]....
        /*0148*/ 	.word	0xffffffff


	//   ....[58]....
        /*014c*/ 	.word	0xffffffff


	//   ....[59]....
        /*0150*/ 	.word	0xffffffff


	//   ....[60]....
        /*0154*/ 	.word	0xffffffff


	//   ....[61]....
        /*0158*/ 	.word	0xffffffff


	//   ....[62]....
        /*015c*/ 	.word	0xffffffff


	//   ....[63]....
        /*0160*/ 	.word	0xffffffff


	//----- nvinfo : EIATTR_COOP_GROUP_INSTR_OFFSETS
	.align		4
.L_23:
        /*0164*/ 	.byte	0x04, 0x28
        /*0166*/ 	.short	(.L_25 - .L_24)


	//   ....[0]....
.L_24:
        /*0168*/ 	.word	0x00000410


	//   ....[1]....
        /*016c*/ 	.word	0x00000430


	//   ....[2]....
        /*0170*/ 	.word	0x00000480


	//   ....[3]....
        /*0174*/ 	.word	0x00000560


	//   ....[4]....
        /*0178*/ 	.word	0x000011e0


	//   ....[5]....
        /*017c*/ 	.word	0x00001200


	//   ....[6]....
        /*0180*/ 	.word	0x00001220


	//   ....[7]....
        /*0184*/ 	.word	0x00001240


	//   ....[8]....
        /*0188*/ 	.word	0x00001510


	//   ....[9]....
        /*018c*/ 	.word	0x00001530


	//   ....[10]....
        /*0190*/ 	.word	0x00001550


	//   ....[11]....
        /*0194*/ 	.word	0x00001570


	//   ....[12]....
        /*0198*/ 	.word	0x00001830


	//   ....[13]....
        /*019c*/ 	.word	0x00001850


	//   ....[14]....
        /*01a0*/ 	.word	0x00001870


	//   ....[15]....
        /*01a4*/ 	.word	0x00001890


	//   ....[16]....
        /*01a8*/ 	.word	0x00001b20


	//   ....[17]....
        /*01ac*/ 	.word	0x00001b40


	//   ....[18]....
        /*01b0*/ 	.word	0x00001b60


	//   ....[19]....
        /*01b4*/ 	.word	0x00001b80


	//   ....[20]....
        /*01b8*/ 	.word	0x00001e40


	//   ....[21]....
        /*01bc*/ 	.word	0x00001e60


	//   ....[22]....
        /*01c0*/ 	.word	0x00001e80


	//   ....[23]....
        /*01c4*/ 	.word	0x00001ea0


	//   ....[24]....
        /*01c8*/ 	.word	0x00002150


	//   ....[25]....
        /*01cc*/ 	.word	0x00002170


	//   ....[26]....
        /*01d0*/ 	.word	0x00002190


	//   ....[27]....
        /*01d4*/ 	.word	0x000021b0


	//   ....[28]....
        /*01d8*/ 	.word	0x00002460


	//   ....[29]....
        /*01dc*/ 	.word	0x00002480


	//   ....[30]....
        /*01e0*/ 	.word	0x000024a0


	//   ....[31]....
        /*01e4*/ 	.word	0x000024c0


	//   ....[32]....
        /*01e8*/ 	.word	0x00002770


	//   ....[33]....
        /*01ec*/ 	.word	0x00002790


	//   ....[34]....
        /*01f0*/ 	.word	0x000027b0


	//   ....[35]....
        /*01f4*/ 	.word	0x000027d0


	//   ....[36]....
        /*01f8*/ 	.word	0x00002a80


	//   ....[37]....
        /*01fc*/ 	.word	0x00002aa0


	//   ....[38]....
        /*0200*/ 	.word	0x00002ac0


	//   ....[39]....
        /*0204*/ 	.word	0x00002b00


	//   ....[40]....
        /*0208*/ 	.word	0x00002c20


	//   ....[41]....
        /*020c*/ 	.word	0x00002c40


	//   ....[42]....
        /*0210*/ 	.word	0x00002c60


	//   ....[43]....
        /*0214*/ 	.word	0x00002c80


	//   ....[44]....
        /*0218*/ 	.word	0x00002dc0


	//   ....[45]....
        /*021c*/ 	.word	0x00002de0


	//   ....[46]....
        /*0220*/ 	.word	0x00002e00


	//   ....[47]....
        /*0224*/ 	.word	0x00002e20


	//   ....[48]....
        /*0228*/ 	.word	0x00002f60


	//   ....[49]....
        /*022c*/ 	.word	0x00002f80


	//   ....[50]....
        /*0230*/ 	.word	0x00002fa0


	//   ....[51]....
        /*0234*/ 	.word	0x00002fc0


	//   ....[52]....
        /*0238*/ 	.word	0x00003110


	//   ....[53]....
        /*023c*/ 	.word	0x00003130


	//   ....[54]....
        /*0240*/ 	.word	0x00003150


	//   ....[55]....
        /*0244*/ 	.word	0x00003170


	//   ....[56]....
        /*0248*/ 	.word	0x000032b0


	//   ....[57]....
        /*024c*/ 	.word	0x000032d0


	//   ....[58]....
        /*0250*/ 	.word	0x000032f0


	//   ....[59]....
        /*0254*/ 	.word	0x00003320


	//   ....[60]....
        /*0258*/ 	.word	0x00003460


	//   ....[61]....
        /*025c*/ 	.word	0x00003480


	//   ....[62]....
        /*0260*/ 	.word	0x000034b0


	//   ....[63]....
        /*0264*/ 	.word	0x00003510


	//----- nvinfo : EIATTR_EXIT_INSTR_OFFSETS
	.align		4
.L_25:
        /*0268*/ 	.byte	0x04, 0x1c
        /*026a*/ 	.short	(.L_27 - .L_26)


	//   ....[0]....
.L_26:
        /*026c*/ 	.word	0x000040e0


	//   ....[1]....
        /*0270*/ 	.word	0x00004140


	//----- nvinfo : EIATTR_MAX_THREADS
	.align		4
.L_27:
        /*0274*/ 	.byte	0x04, 0x05
        /*0276*/ 	.short	(.L_29 - .L_28)
.L_28:
        /*0278*/ 	.word	0x00000020
        /*027c*/ 	.word	0x00000001
        /*0280*/ 	.word	0x00000001
.L_29:


//--------------------- .nv.rel.action            --------------------------
	.section	.nv.rel.action,"",@"SHT_CUDA_RELOCINFO"
	.align	8
	.sectionentsize	8
        /*0000*/ 	.byte	0x73, 0x00, 0x00, 0x00, 0x00, 0x00, 0x00, 0x00, 0x00, 0x00, 0x00, 0x11, 0x25, 0x00, 0x05, 0x36


//--------------------- .nv.constant0.l2norm_fwd_kernel --------------------------
	.section	.nv.constant0.l2norm_fwd_kernel,"a",@progbits
	.align	4
.nv.constant0.l2norm_fwd_kernel:
	.zero		380


//--------------------- .text.l2norm_fwd_kernel   --------------------------
	.section	.text.l2norm_fwd_kernel,"ax",@progbits
	.sectionflags	@"SHF_BARRIERS=1"
	.sectioninfo	@"SHI_REGISTERS=127"
	.align	128
        .global         l2norm_fwd_kernel
        .type           l2norm_fwd_kernel,@function
        .size           l2norm_fwd_kernel,(.L_x_1 - l2norm_fwd_kernel)
        .other          l2norm_fwd_kernel,@"STO_CUDA_ENTRY STV_DEFAULT"
l2norm_fwd_kernel:
.text.l2norm_fwd_kernel:
[----:B------:R-:W-:-:S02]  /*0000*/  MOV R1, c[0x0][0x28] ;  /* 0x00000a0000017a02 */ /* 0x000fc40000000f00 */
[----:B------:R-:W0:Y:S01]  /*0010*/  S2R R0, SR_TID.X ;  /* 0x0000000000007919 */ /* 0x000e220000002100 */
[----:B------:R-:W-:Y:S01]  /*0020*/  CS2R R88, SRZ ;  /* 0x0000000000587805 */ /* 0x000fe2000001ff00 */
[----:B------:R-:W-:Y:S01]  /*0030*/  CS2R R90, SRZ ;  /* 0x00000000005a7805 */ /* 0x000fe2000001ff00 */
[----:B------:R-:W-:Y:S01]  /*0040*/  ULDC.64 UR4, c[0x0][0x118] ;  /* 0x0000460000047ab9 */ /* 0x000fe20000000a00 */
[----:B------:R-:W1:Y:S01]  /*0050*/  S2R R5, SR_CTAID.X ;  /* 0x0000000000057919 */ /* 0x000e620000002500 */
[----:B0-----:R-:W-:Y:S02]  /*0060*/  SHF.R.U32.HI R4, RZ, 0x4, R0 ;  /* 0x00000004ff047819 */ /* 0x001fe40000011600 */
[----:B------:R-:W-:Y:S02]  /*0070*/  SHF.L.U32 R2, R0, 0x3, RZ ;  /* 0x0000000300027819 */ /* 0x000fe400000006ff */
[----:B-1----:R-:W-:Y:S02]  /*0080*/  SHF.L.U32 R5, R5, 0x5, RZ ;  /* 0x0000000505057819 */ /* 0x002fe400000006ff */
[----:B------:R-:W-:-:S02]  /*0090*/  SGXT.U32 R4, R4, 0x1 ;  /* 0x000000010404781a */ /* 0x000fc40000000000 */
[----:B------:R-:W-:Y:S02]  /*00a0*/  LOP3.LUT R20, R2, 0x78, RZ, 0xc0, !PT ;  /* 0x0000007802147812 */ /* 0x000fe400078ec0ff */
[----:B------:R-:W-:Y:S02]  /*00b0*/  LOP3.LUT R7, R5, R4, RZ, 0xfc, !PT ;  /* 0x0000000405077212 */ /* 0x000fe400078efcff */
[----:B------:R-:W-:Y:S01]  /*00c0*/  SHF.R.S32.HI R2, RZ, 0x1f, R5 ;  /* 0x0000001fff027819 */ /* 0x000fe20000011405 */
[----:B------:R-:W-:Y:S01]  /*00d0*/  IMAD.WIDE.U32 R20, R20, 0x2, RZ ;  /* 0x0000000214147825 */ /* 0x000fe200078e00ff */
[C---:B------:R-:W-:Y:S02]  /*00e0*/  SHF.L.U32 R3, R7.reuse, 0x8, RZ ;  /* 0x0000000807037819 */ /* 0x040fe400000006ff */
[C---:B------:R-:W-:Y:S02]  /*00f0*/  ISETP.GE.U32.AND P0, PT, R7.reuse, 0x3740, PT ;  /* 0x000037400700780c */ /* 0x040fe40003f06070 */
[----:B------:R-:W-:-:S02]  /*0100*/  SHF.L.U64.HI R7, R7, 0x8, R2 ;  /* 0x0000000807077819 */ /* 0x000fc40000010202 */
[----:B------:R-:W-:Y:S02]  /*0110*/  LOP3.LUT R98, R3, R20, RZ, 0xfc, !PT ;  /* 0x0000001403627212 */ /* 0x000fe400078efcff */
[----:B------:R-:W-:Y:S02]  /*0120*/  ISETP.GE.U32.AND.EX P0, PT, R2, RZ, PT, P0 ;  /* 0x000000ff0200720c */ /* 0x000fe40003f06100 */
[----:B------:R-:W-:Y:S02]  /*0130*/  LOP3.LUT R22, R7, R21, RZ, 0xfc, !PT ;  /* 0x0000001507167212 */ /* 0x000fe400078efcff */
[----:B------:R-:W-:-:S04]  /*0140*/  IADD3 R6, P1, R98, c[0x0][0x160], RZ ;  /* 0x0000580062067a10 */ /* 0x000fc80007f3e0ff */
[----:B------:R-:W-:-:S05]  /*0150*/  IADD3.X R7, R22, c[0x0][0x164], RZ, P1, !PT ;  /* 0x0000590016077a10 */ /* 0x000fca0000ffe4ff */
[----:B------:R-:W2:Y:S01]  /*0160*/  @!P0 LDG.E.128 R88, [R6.64] ;  /* 0x0000000406588981 */ /* 0x000ea2000c1e1d00 */
[C-C-:B------:R-:W-:Y:S01]  /*0170*/  LOP3.LUT R23, R5.reuse, 0x2, R4.reuse, 0xfe, !PT ;  /* 0x0000000205177812 */ /* 0x140fe200078efe04 */
[----:B------:R-:W-:Y:S01]  /*0180*/  CS2R R16, SRZ ;  /* 0x0000000000107805 */ /* 0x000fe2000001ff00 */
[----:B------:R-:W-:Y:S01]  /*0190*/  CS2R R18, SRZ ;  /* 0x0000000000127805 */ /* 0x000fe2000001ff00 */
[--C-:B------:R-:W-:Y:S02]  /*01a0*/  LOP3.LUT R29, R5, 0x6, R4.reuse, 0xfe, !PT ;  /* 0x00000006051d7812 */ /* 0x100fe400078efe04 */
[----:B------:R-:W-:Y:S02]  /*01b0*/  ISETP.GE.U32.AND P1, PT, R23, 0x3740, PT ;  /* 0x000037401700780c */ /* 0x000fe40003f26070 */
[----:B------:R-:W-:Y:S02]  /*01c0*/  LOP3.LUT R31, R5, 0x4, R4, 0xfe, !PT ;  /* 0x00000004051f7812 */ /* 0x000fe400078efe04 */
[----:B------:R-:W-:-:S02]  /*01d0*/  ISETP.GE.U32.AND.EX P2, PT, R2, RZ, PT, P1 ;  /* 0x000000ff0200720c */ /* 0x000fc40003f46110 */
[--C-:B------:R-:W-:Y:S02]  /*01e0*/  LOP3.LUT R27, R5, 0x8, R4.reuse, 0xfe, !PT ;  /* 0x00000008051b7812 */ /* 0x100fe400078efe04 */
[----:B------:R-:W-:Y:S02]  /*01f0*/  SHF.L.U32 R67, R29, 0x8, RZ ;  /* 0x000000081d437819 */ /* 0x000fe400000006ff */
[--C-:B------:R-:W-:Y:S02]  /*0200*/  LOP3.LUT R51, R5, 0xe, R4.reuse, 0xfe, !PT ;  /* 0x0000000e05337812 */ /* 0x100fe400078efe04 */
[----:B------:R-:W-:Y:S02]  /*0210*/  SHF.L.U32 R115, R31, 0x8, RZ ;  /* 0x000000081f737819 */ /* 0x000fe400000006ff */
[C-C-:B------:R-:W-:Y:S02]  /*0220*/  LOP3.LUT R65, R5.reuse, 0x1a, R4.reuse, 0xfe, !PT ;  /* 0x0000001a05417812 */ /* 0x140fe400078efe04 */
[----:B------:R-:W-:-:S02]  /*0230*/  LOP3.LUT R103, R5, 0xc, R4, 0xfe, !PT ;  /* 0x0000000c05677812 */ /* 0x000fc400078efe04 */
[C-C-:B------:R-:W-:Y:S02]  /*0240*/  LOP3.LUT R79, R5.reuse, 0x1c, R4.reuse, 0xfe, !PT ;  /* 0x0000001c054f7812 */ /* 0x140fe400078efe04 */
[C-C-:B------:R-:W-:Y:S02]  /*0250*/  LOP3.LUT R53, R5.reuse, 0x10, R4.reuse, 0xfe, !PT ;  /* 0x0000001005357812 */ /* 0x140fe400078efe04 */
[C-C-:B------:R-:W-:Y:S02]  /*0260*/  LOP3.LUT R55, R5.reuse, 0x16, R4.reuse, 0xfe, !PT ;  /* 0x0000001605377812 */ /* 0x140fe400078efe04 */
[C-C-:B------:R-:W-:Y:S02]  /*0270*/  LOP3.LUT R77, R5.reuse, 0x14, R4.reuse, 0xfe, !PT ;  /* 0x00000014054d7812 */ /* 0x140fe400078efe04 */
[C-C-:B------:R-:W-:Y:S02]  /*0280*/  LOP3.LUT R83, R5.reuse, 0x12, R4.reuse, 0xfe, !PT ;  /* 0x0000001205537812 */ /* 0x140fe400078efe04 */
[----:B------:R-:W-:-:S02]  /*0290*/  LOP3.LUT R75, R5, 0x1e, R4, 0xfe, !PT ;  /* 0x0000001e054b7812 */ /* 0x000fc400078efe04 */
[C-C-:B------:R-:W-:Y:S02]  /*02a0*/  LOP3.LUT R63, R5.reuse, 0x18, R4.reuse, 0xfe, !PT ;  /* 0x00000018053f7812 */ /* 0x140fe400078efe04 */
[----:B------:R-:W-:Y:S02]  /*02b0*/  LOP3.LUT R25, R5, 0xa, R4, 0xfe, !PT ;  /* 0x0000000a05197812 */ /* 0x000fe400078efe04 */
[----:B------:R-:W-:Y:S02]  /*02c0*/  MOV R80, 0x3e800000 ;  /* 0x3e80000000507802 */ /* 0x000fe40000000f00 */
[----:B------:R-:W-:Y:S01]  /*02d0*/  P2R R116, PR, RZ, 0x1 ;  /* 0x00000001ff747803 */ /* 0x000fe20000000000 */
[--C-:B--2---:R-:W-:Y:S02]  /*02e0*/  HADD2.F32 R76, -RZ, R88.reuse.H1_H1 ;  /* 0x30000058ff4c7230 */ /* 0x104fe40000004100 */
[--C-:B------:R-:W-:Y:S02]  /*02f0*/  HADD2.F32 R120, -RZ, R89.reuse.H0_H0 ;  /* 0x20000059ff787230 */ /* 0x100fe40000004100 */
[----:B------:R-:W-:Y:S01]  /*0300*/  HADD2.F32 R122, -RZ, R89.H1_H1 ;  /* 0x30000059ff7a7230 */ /* 0x000fe20000004100 */
[----:B------:R-:W-:Y:S01]  /*0310*/  FMUL R3, R76, R76 ;  /* 0x0000004c4c037220 */ /* 0x000fe20000400000 */
[----:B------:R-:W-:-:S02]  /*0320*/  HADD2.F32 R88, -RZ, R88.H0_H0 ;  /* 0x20000058ff587230 */ /* 0x000fc40000004100 */
[--C-:B------:R-:W-:Y:S02]  /*0330*/  HADD2.F32 R78, -RZ, R90.reuse.H0_H0 ;  /* 0x2000005aff4e7230 */ /* 0x100fe40000004100 */
[----:B------:R-:W-:Y:S01]  /*0340*/  HADD2.F32 R124, -RZ, R90.H1_H1 ;  /* 0x3000005aff7c7230 */ /* 0x000fe20000004100 */
[----:B------:R-:W-:Y:S01]  /*0350*/  FFMA R3, R88, R88, R3 ;  /* 0x0000005858037223 */ /* 0x000fe20000000003 */
[--C-:B------:R-:W-:Y:S02]  /*0360*/  HADD2.F32 R118, -RZ, R91.reuse.H0_H0 ;  /* 0x2000005bff767230 */ /* 0x100fe40000004100 */
[----:B------:R-:W-:Y:S01]  /*0370*/  HADD2.F32 R74, -RZ, R91.H1_H1 ;  /* 0x3000005bff4a7230 */ /* 0x000fe20000004100 */
[----:B------:R-:W-:Y:S01]  /*0380*/  FFMA R3, R120, R120, R3 ;  /* 0x0000007878037223 */ /* 0x000fe20000000003 */
[--C-:B------:R-:W-:Y:S02]  /*0390*/  SHF.L.U64.HI R111, R29, 0x8, R2.reuse ;  /* 0x000000081d6f7819 */ /* 0x100fe40000010202 */
[----:B------:R-:W-:Y:S01]  /*03a0*/  SHF.L.U64.HI R69, R31, 0x8, R2 ;  /* 0x000000081f457819 */ /* 0x000fe20000010202 */
[----:B------:R-:W-:Y:S01]  /*03b0*/  FFMA R3, R122, R122, R3 ;  /* 0x0000007a7a037223 */ /* 0x000fe20000000003 */
[----:B------:R-:W-:-:S03]  /*03c0*/  P2R R113, PR, RZ, 0x4 ;  /* 0x00000004ff717803 */ /* 0x000fc60000000000 */
[----:B------:R-:W-:-:S04]  /*03d0*/  FFMA R3, R78, R78, R3 ;  /* 0x0000004e4e037223 */ /* 0x000fc80000000003 */
[----:B------:R-:W-:-:S04]  /*03e0*/  FFMA R3, R124, R124, R3 ;  /* 0x0000007c7c037223 */ /* 0x000fc80000000003 */
[----:B------:R-:W-:-:S04]  /*03f0*/  FFMA R3, R118, R118, R3 ;  /* 0x0000007676037223 */ /* 0x000fc80000000003 */
[----:B------:R-:W-:-:S05]  /*0400*/  FFMA R3, R74, R74, R3 ;  /* 0x0000004a4a037223 */ /* 0x000fca0000000003 */
[----:B------:R-:W0:Y:S02]  /*0410*/  SHFL.BFLY PT, R6, R3, 0x8, 0x1f ;  /* 0x0d001f0003067f89 */ /* 0x000e2400000e0000 */
[----:B0-----:R-:W-:-:S05]  /*0420*/  FADD R8, R3, R6 ;  /* 0x0000000603087221 */ /* 0x001fca0000000000 */
[----:B------:R-:W0:Y:S02]  /*0430*/  SHFL.BFLY PT, R7, R8, 0x4, 0x1f ;  /* 0x0c801f0008077f89 */ /* 0x000e2400000e0000 */
[----:B0-----:R-:W-:Y:S01]  /*0440*/  FADD R9, R8, R7 ;  /* 0x0000000708097221 */ /* 0x001fe20000000000 */
[C---:B------:R-:W-:Y:S02]  /*0450*/  SHF.L.U32 R7, R23.reuse, 0x8, RZ ;  /* 0x0000000817077819 */ /* 0x040fe400000006ff */
[----:B------:R-:W-:Y:S02]  /*0460*/  SHF.L.U64.HI R23, R23, 0x8, R2 ;  /* 0x0000000817177819 */ /* 0x000fe40000010202 */
[----:B------:R-:W-:Y:S01]  /*0470*/  LOP3.LUT R92, R7, R20, RZ, 0xfc, !PT ;  /* 0x00000014075c7212 */ /* 0x000fe200078efcff */
[----:B------:R-:W0:Y:S01]  /*0480*/  SHFL.BFLY PT, R10, R9, 0x2, 0x1f ;  /* 0x0c401f00090a7f89 */ /* 0x000e2200000e0000 */
[----:B------:R-:W-:Y:S02]  /*0490*/  LOP3.LUT R23, R23, R21, RZ, 0xfc, !PT ;  /* 0x0000001517177212 */ /* 0x000fe400078efcff */
[----:B------:R-:W-:-:S04]  /*04a0*/  IADD3 R6, P1, R92, c[0x0][0x160], RZ ;  /* 0x000058005c067a10 */ /* 0x000fc80007f3e0ff */
[----:B------:R-:W-:-:S05]  /*04b0*/  IADD3.X R7, R23, c[0x0][0x164], RZ, P1, !PT ;  /* 0x0000590017077a10 */ /* 0x000fca0000ffe4ff */
[----:B------:R1:W2:Y:S01]  /*04c0*/  @!P2 LDG.E.128 R16, [R6.64] ;  /* 0x000000040610a981 */ /* 0x0002a2000c1e1d00 */
[----:B------:R-:W-:Y:S02]  /*04d0*/  SHF.L.U32 R61, R27, 0x8, RZ ;  /* 0x000000081b3d7819 */ /* 0x000fe400000006ff */
[-C--:B------:R-:W-:Y:S02]  /*04e0*/  LOP3.LUT R110, R67, R20.reuse, RZ, 0xfc, !PT ;  /* 0x00000014436e7212 */ /* 0x080fe400078efcff */
[----:B------:R-:W-:Y:S02]  /*04f0*/  SHF.L.U32 R101, R51, 0x8, RZ ;  /* 0x0000000833657819 */ /* 0x000fe400000006ff */
[----:B------:R-:W-:Y:S02]  /*0500*/  LOP3.LUT R115, R115, R20, RZ, 0xfc, !PT ;  /* 0x0000001473737212 */ /* 0x000fe400078efcff */
[----:B------:R-:W-:Y:S02]  /*0510*/  SHF.L.U32 R57, R103, 0x8, RZ ;  /* 0x0000000867397819 */ /* 0x000fe400000006ff */
[----:B------:R-:W-:Y:S01]  /*0520*/  SHF.L.U64.HI R107, R27, 0x8, R2 ;  /* 0x000000081b6b7819 */ /* 0x000fe20000010202 */
[----:B0-----:R-:W-:Y:S01]  /*0530*/  FADD R10, R9, R10 ;  /* 0x0000000a090a7221 */ /* 0x001fe20000000000 */
[----:B------:R-:W-:-:S02]  /*0540*/  SHF.L.U64.HI R37, R65, 0x8, R2 ;  /* 0x0000000841257819 */ /* 0x000fc40000010202 */
[----:B------:R-:W-:Y:S02]  /*0550*/  LOP3.LUT R108, R61, R20, RZ, 0xfc, !PT ;  /* 0x000000143d6c7212 */ /* 0x000fe400078efcff */
[----:B------:R-:W0:Y:S01]  /*0560*/  SHFL.BFLY PT, R3, R10, 0x1, 0x1f ;  /* 0x0c201f000a037f89 */ /* 0x000e2200000e0000 */
[----:B------:R-:W-:Y:S02]  /*0570*/  SHF.L.U32 R47, R53, 0x8, RZ ;  /* 0x00000008352f7819 */ /* 0x000fe400000006ff */
[----:B-1----:R-:W-:Y:S02]  /*0580*/  SHF.L.U32 R7, R79, 0x8, RZ ;  /* 0x000000084f077819 */ /* 0x002fe400000006ff */
[----:B------:R-:W-:Y:S02]  /*0590*/  LOP3.LUT R111, R111, R21, RZ, 0xfc, !PT ;  /* 0x000000156f6f7212 */ /* 0x000fe400078efcff */
[----:B------:R-:W-:Y:S02]  /*05a0*/  IADD3 R36, P4, R110, c[0x0][0x160], RZ ;  /* 0x000058006e247a10 */ /* 0x000fe40007f9e0ff */
[----:B------:R-:W-:-:S02]  /*05b0*/  SHF.L.U64.HI R49, R51, 0x8, R2 ;  /* 0x0000000833317819 */ /* 0x000fc40000010202 */
[----:B------:R-:W-:Y:S02]  /*05c0*/  SHF.L.U64.HI R35, R79, 0x8, R2 ;  /* 0x000000084f237819 */ /* 0x000fe40000010202 */
[----:B------:R-:W-:Y:S02]  /*05d0*/  LOP3.LUT R101, R101, R20, RZ, 0xfc, !PT ;  /* 0x0000001465657212 */ /* 0x000fe400078efcff */
[----:B------:R-:W-:Y:S02]  /*05e0*/  ISETP.GE.U32.AND P5, PT, R103, 0x3740, PT ;  /* 0x000037406700780c */ /* 0x000fe40003fa6070 */
[----:B------:R-:W-:Y:S02]  /*05f0*/  SHF.L.U32 R11, R55, 0x8, RZ ;  /* 0x00000008370b7819 */ /* 0x000fe400000006ff */
[----:B------:R-:W-:Y:S02]  /*0600*/  LOP3.LUT R114, R69, R21, RZ, 0xfc, !PT ;  /* 0x0000001545727212 */ /* 0x000fe400078efcff */
[----:B------:R-:W-:-:S02]  /*0610*/  IADD3 R34, P3, R115, c[0x0][0x160], RZ ;  /* 0x0000580073227a10 */ /* 0x000fc40007f7e0ff */
[--C-:B------:R-:W-:Y:S01]  /*0620*/  SHF.L.U64.HI R103, R103, 0x8, R2.reuse ;  /* 0x0000000867677819 */ /* 0x100fe20000010202 */
[----:B0-----:R-:W-:Y:S01]  /*0630*/  FADD R24, R10, R3 ;  /* 0x000000030a187221 */ /* 0x001fe20000000000 */
[-C--:B------:R-:W-:Y:S02]  /*0640*/  LOP3.LUT R107, R107, R21.reuse, RZ, 0xfc, !PT ;  /* 0x000000156b6b7212 */ /* 0x080fe400078efcff */
[----:B------:R-:W-:Y:S01]  /*0650*/  LOP3.LUT R104, R57, R20, RZ, 0xfc, !PT ;  /* 0x0000001439687212 */ /* 0x000fe200078efcff */
[----:B------:R-:W-:Y:S01]  /*0660*/  FADD R24, R24, c[0x0][0x178] ;  /* 0x00005e0018187621 */ /* 0x000fe20000000000 */
[----:B------:R-:W-:Y:S02]  /*0670*/  LOP3.LUT R10, R37, R21, RZ, 0xfc, !PT ;  /* 0x00000015250a7212 */ /* 0x000fe400078efcff */
[----:B------:R-:W-:Y:S02]  /*0680*/  IADD3 R48, P2, R108, c[0x0][0x160], RZ ;  /* 0x000058006c307a10 */ /* 0x000fe40007f5e0ff */
[----:B------:R-:W-:Y:S01]  /*0690*/  SHF.L.U64.HI R91, R53, 0x8, R2 ;  /* 0x00000008355b7819 */ /* 0x000fe20000010202 */
[----:B------:R-:W0:Y:S01]  /*06a0*/  MUFU.SQRT R24, R24 ;  /* 0x0000001800187308 */ /* 0x000e220000002000 */
[----:B------:R-:W-:-:S02]  /*06b0*/  SHF.L.U32 R15, R77, 0x8, RZ ;  /* 0x000000084d0f7819 */ /* 0x000fc400000006ff */
[-C--:B------:R-:W-:Y:S02]  /*06c0*/  LOP3.LUT R100, R47, R20.reuse, RZ, 0xfc, !PT ;  /* 0x000000142f647212 */ /* 0x080fe400078efcff */
[----:B------:R-:W-:Y:S02]  /*06d0*/  LOP3.LUT R4, R7, R20, RZ, 0xfc, !PT ;  /* 0x0000001407047212 */ /* 0x000fe400078efcff */
[----:B------:R-:W-:Y:S02]  /*06e0*/  IADD3.X R37, R111, c[0x0][0x164], RZ, P4, !PT ;  /* 0x000059006f257a10 */ /* 0x000fe400027fe4ff */
[-C--:B------:R-:W-:Y:S02]  /*06f0*/  LOP3.LUT R102, R49, R21.reuse, RZ, 0xfc, !PT ;  /* 0x0000001531667212 */ /* 0x080fe400078efcff */
[----:B------:R-:W-:Y:S02]  /*0700*/  LOP3.LUT R7, R35, R21, RZ, 0xfc, !PT ;  /* 0x0000001523077212 */ /* 0x000fe400078efcff */
[----:B------:R-:W-:-:S02]  /*0710*/  IADD3 R56, P4, R101, c[0x0][0x160], RZ ;  /* 0x0000580065387a10 */ /* 0x000fc40007f9e0ff */
[----:B------:R-:W-:Y:S02]  /*0720*/  SHF.L.U32 R45, R83, 0x8, RZ ;  /* 0x00000008532d7819 */ /* 0x000fe400000006ff */
[----:B------:R-:W-:Y:S02]  /*0730*/  SHF.L.U64.HI R41, R55, 0x8, R2 ;  /* 0x0000000837297819 */ /* 0x000fe40000010202 */
[----:B------:R-:W-:Y:S02]  /*0740*/  LOP3.LUT R11, R11, R20, RZ, 0xfc, !PT ;  /* 0x000000140b0b7212 */ /* 0x000fe400078efcff */
[----:B------:R-:W-:Y:S02]  /*0750*/  IADD3.X R35, R114, c[0x0][0x164], RZ, P3, !PT ;  /* 0x0000590072237a10 */ /* 0x000fe40001ffe4ff */
[----:B------:R-:W-:Y:S02]  /*0760*/  SHF.L.U32 R13, R65, 0x8, RZ ;  /* 0x00000008410d7819 */ /* 0x000fe400000006ff */
[----:B------:R-:W-:-:S02]  /*0770*/  LOP3.LUT R103, R103, R21, RZ, 0xfc, !PT ;  /* 0x0000001567677212 */ /* 0x000fc400078efcff */
[----:B------:R-:W-:Y:S02]  /*0780*/  IADD3 R44, P3, R104, c[0x0][0x160], RZ ;  /* 0x00005800682c7a10 */ /* 0x000fe40007f7e0ff */
[----:B------:R-:W-:Y:S02]  /*0790*/  IADD3.X R49, R107, c[0x0][0x164], RZ, P2, !PT ;  /* 0x000059006b317a10 */ /* 0x000fe400017fe4ff */
[----:B------:R-:W-:Y:S02]  /*07a0*/  SHF.L.U64.HI R43, R77, 0x8, R2 ;  /* 0x000000084d2b7819 */ /* 0x000fe40000010202 */
[----:B------:R-:W-:Y:S02]  /*07b0*/  LOP3.LUT R91, R91, R21, RZ, 0xfc, !PT ;  /* 0x000000155b5b7212 */ /* 0x000fe400078efcff */
[----:B------:R-:W-:Y:S02]  /*07c0*/  LOP3.LUT R14, R15, R20, RZ, 0xfc, !PT ;  /* 0x000000140f0e7212 */ /* 0x000fe400078efcff */
[----:B------:R-:W-:-:S02]  /*07d0*/  IADD3 R60, P2, R100, c[0x0][0x160], RZ ;  /* 0x00005800643c7a10 */ /* 0x000fc40007f5e0ff */
[----:B------:R-:W-:Y:S02]  /*07e0*/  IADD3.X R57, R102, c[0x0][0x164], RZ, P4, !PT ;  /* 0x0000590066397a10 */ /* 0x000fe400027fe4ff */
[-C--:B------:R-:W-:Y:S02]  /*07f0*/  LOP3.LUT R90, R45, R20.reuse, RZ, 0xfc, !PT ;  /* 0x000000142d5a7212 */ /* 0x080fe400078efcff */
[----:B------:R-:W-:Y:S02]  /*0800*/  LOP3.LUT R12, R41, R21, RZ, 0xfc, !PT ;  /* 0x00000015290c7212 */ /* 0x000fe400078efcff */
[----:B------:R-:W-:Y:S02]  /*0810*/  IADD3 R70, P4, R11, c[0x0][0x160], RZ ;  /* 0x000058000b467a10 */ /* 0x000fe40007f9e0ff */
[----:B------:R-:W-:Y:S02]  /*0820*/  LOP3.LUT R13, R13, R20, RZ, 0xfc, !PT ;  /* 0x000000140d0d7212 */ /* 0x000fe400078efcff */
[----:B------:R-:W-:-:S02]  /*0830*/  IADD3.X R45, R103, c[0x0][0x164], RZ, P3, !PT ;  /* 0x00005900672d7a10 */ /* 0x000fc40001ffe4ff */
[----:B------:R-:W-:Y:S02]  /*0840*/  SHF.L.U32 R3, R75, 0x8, RZ ;  /* 0x000000084b037819 */ /* 0x000fe400000006ff */
[----:B------:R-:W-:Y:S02]  /*0850*/  LOP3.LUT R15, R43, R21, RZ, 0xfc, !PT ;  /* 0x000000152b0f7212 */ /* 0x000fe400078efcff */
[----:B------:R-:W-:Y:S02]  /*0860*/  IADD3 R66, P3, R14, c[0x0][0x160], RZ ;  /* 0x000058000e427a10 */ /* 0x000fe40007f7e0ff */
[----:B------:R-:W-:Y:S02]  /*0870*/  IADD3.X R61, R91, c[0x0][0x164], RZ, P2, !PT ;  /* 0x000059005b3d7a10 */ /* 0x000fe400017fe4ff */
[----:B0-----:R-:W-:Y:S02]  /*0880*/  FSETP.GT.AND P2, PT, R24, 8.50705917302346158658e+37, PT ;  /* 0x7e8000001800780b */ /* 0x001fe40003f44000 */
[----:B------:R-:W-:-:S02]  /*0890*/  IADD3.X R71, R12, c[0x0][0x164], RZ, P4, !PT ;  /* 0x000059000c477a10 */ /* 0x000fc400027fe4ff */
[----:B------:R-:W-:Y:S02]  /*08a0*/  IADD3 R72, P4, R13, c[0x0][0x160], RZ ;  /* 0x000058000d487a10 */ /* 0x000fe40007f9e0ff */
[----:B------:R-:W-:Y:S02]  /*08b0*/  SHF.L.U64.HI R33, R75, 0x8, R2 ;  /* 0x000000084b217819 */ /* 0x000fe40000010202 */
[----:B------:R-:W-:Y:S02]  /*08c0*/  LOP3.LUT R3, R3, R20, RZ, 0xfc, !PT ;  /* 0x0000001403037212 */ /* 0x000fe400078efcff */
[----:B------:R-:W-:Y:S02]  /*08d0*/  IADD3.X R67, R15, c[0x0][0x164], RZ, P3, !PT ;  /* 0x000059000f437a10 */ /* 0x000fe40001ffe4ff */
[C---:B------:R-:W-:Y:S01]  /*08e0*/  FSETP.GEU.AND P3, PT, R24.reuse, 1.175494350822287508e-38, PT ;  /* 0x008000001800780b */ /* 0x040fe20003f6e000 */
[----:B------:R-:W-:Y:S01]  /*08f0*/  @P2 FMUL R24, R24, 0.25 ;  /* 0x3e80000018182820 */ /* 0x000fe20000400000 */
[----:B------:R-:W-:-:S02]  /*0900*/  IADD3.X R73, R10, c[0x0][0x164], RZ, P4, !PT ;  /* 0x000059000a497a10 */ /* 0x000fc400027fe4ff */
[----:B------:R-:W-:Y:S02]  /*0910*/  LOP3.LUT R6, R33, R21, RZ, 0xfc, !PT ;  /* 0x0000001521067212 */ /* 0x000fe400078efcff */
[----:B------:R-:W-:Y:S02]  /*0920*/  IADD3 R96, P4, R3, c[0x0][0x160], RZ ;  /* 0x0000580003607a10 */ /* 0x000fe40007f9e0ff */
[----:B------:R-:W-:Y:S02]  /*0930*/  FSEL R28, R80, 1, P2 ;  /* 0x3f800000501c7808 */ /* 0x000fe40001000000 */
[----:B------:R-:W-:Y:S02]  /*0940*/  IADD3.X R97, R6, c[0x0][0x164], RZ, P4, !PT ;  /* 0x0000590006617a10 */ /* 0x000fe400027fe4ff */
[----:B------:R-:W-:Y:S01]  /*0950*/  ISETP.GE.U32.AND P4, PT, R31, 0x3740, PT ;  /* 0x000037401f00780c */ /* 0x000fe20003f86070 */
[----:B------:R-:W-:Y:S01]  /*0960*/  @!P3 FMUL R24, R24, 16777216 ;  /* 0x4b8000001818b820 */ /* 0x000fe20000400000 */
[----:B------:R-:W-:Y:S01]  /*0970*/  SHF.L.U32 R9, R63, 0x8, RZ ;  /* 0x000000083f097819 */ /* 0x000fe200000006ff */
[----:B------:R-:W-:Y:S01]  /*0980*/  @!P3 FMUL R28, R28, 16777216 ;  /* 0x4b8000001c1cb820 */ /* 0x000fe20000400000 */
[----:B------:R-:W-:Y:S01]  /*0990*/  ISETP.GE.U32.AND.EX P0, PT, R2, RZ, PT, P4 ;  /* 0x000000ff0200720c */ /* 0x000fe20003f06140 */
[----:B------:R-:W0:Y:S01]  /*09a0*/  MUFU.RCP R81, R24 ;  /* 0x0000001800517308 */ /* 0x000e220000001000 */
[----:B------:R-:W-:-:S02]  /*09b0*/  SHF.L.U32 R105, R25, 0x8, RZ ;  /* 0x0000000819697819 */ /* 0x000fc400000006ff */
[--C-:B------:R-:W-:Y:S02]  /*09c0*/  SHF.L.U64.HI R59, R25, 0x8, R2.reuse ;  /* 0x00000008193b7819 */ /* 0x100fe40000010202 */
[--C-:B------:R-:W-:Y:S02]  /*09d0*/  SHF.L.U64.HI R89, R83, 0x8, R2.reuse ;  /* 0x0000000853597819 */ /* 0x100fe40000010202 */
[----:B------:R-:W-:Y:S02]  /*09e0*/  SHF.L.U64.HI R39, R63, 0x8, R2 ;  /* 0x000000083f277819 */ /* 0x000fe40000010202 */
[----:B------:R-:W-:Y:S02]  /*09f0*/  IADD3 R98, P2, R98, c[0x0][0x168], RZ ;  /* 0x00005a0062627a10 */ /* 0x000fe40007f5e0ff */
[----:B------:R-:W-:Y:S02]  /*0a00*/  IADD3 R92, P3, R92, c[0x0][0x168], RZ ;  /* 0x00005a005c5c7a10 */ /* 0x000fe40007f7e0ff */
[----:B------:R-:W-:-:S02]  /*0a10*/  LOP3.LUT R8, R9, R20, RZ, 0xfc, !PT ;  /* 0x0000001409087212 */ /* 0x000fc400078efcff */
[----:B------:R-:W-:Y:S01]  /*0a20*/  LOP3.LUT R105, R105, R20, RZ, 0xfc, !PT ;  /* 0x0000001469697212 */ /* 0x000fe200078efcff */
[----:B0-----:R-:W-:Y:S01]  /*0a30*/  FMUL R81, R81, R28 ;  /* 0x0000001c51517220 */ /* 0x001fe20000400000 */
[-C--:B------:R-:W-:Y:S02]  /*0a40*/  LOP3.LUT R106, R59, R21.reuse, RZ, 0xfc, !PT ;  /* 0x000000153b6a7212 */ /* 0x080fe400078efcff */
[-C--:B------:R-:W-:Y:S02]  /*0a50*/  LOP3.LUT R89, R89, R21.reuse, RZ, 0xfc, !PT ;  /* 0x0000001559597212 */ /* 0x080fe400078efcff */
[----:B------:R-:W-:Y:S02]  /*0a60*/  LOP3.LUT R9, R39, R21, RZ, 0xfc, !PT ;  /* 0x0000001527097212 */ /* 0x000fe400078efcff */
[----:B------:R-:W-:Y:S01]  /*0a70*/  IADD3.X R99, R22, c[0x0][0x16c], RZ, P2, !PT ;  /* 0x00005b0016637a10 */ /* 0x000fe200017fe4ff */
[----:B------:R-:W-:Y:S01]  /*0a80*/  CS2R R20, SRZ ;  /* 0x0000000000147805 */ /* 0x000fe2000001ff00 */
[----:B------:R-:W-:-:S02]  /*0a90*/  IADD3.X R93, R23, c[0x0][0x16c], RZ, P3, !PT ;  /* 0x00005b00175d7a10 */ /* 0x000fc40001ffe4ff */
[----:B------:R-:W-:Y:S01]  /*0aa0*/  CS2R R22, SRZ ;  /* 0x0000000000167805 */ /* 0x000fe2000001ff00 */
[----:B------:R-:W-:Y:S02]  /*0ab0*/  IADD3 R46, P1, R105, c[0x0][0x160], RZ ;  /* 0x00005800692e7a10 */ /* 0x000fe40007f3e0ff */
[----:B------:R-:W-:Y:S02]  /*0ac0*/  ISETP.GE.U32.AND P3, PT, R27, 0x3740, PT ;  /* 0x000037401b00780c */ /* 0x000fe40003f66070 */
[----:B------:R-:W-:Y:S01]  /*0ad0*/  IADD3.X R47, R106, c[0x0][0x164], RZ, P1, !PT ;  /* 0x000059006a2f7a10 */ /* 0x000fe20000ffe4ff */
[----:B------:R0:W3:Y:S01]  /*0ae0*/  @!P0 LDG.E.128 R20, [R34.64] ;  /* 0x0000000422148981 */ /* 0x0000e2000c1e1d00 */
[----:B------:R-:W-:Y:S01]  /*0af0*/  IADD3 R58, P1, R90, c[0x0][0x160], RZ ;  /* 0x000058005a3a7a10 */ /* 0x000fe20007f3e0ff */
[----:B------:R-:W-:Y:S01]  /*0b00*/  CS2R R30, SRZ ;  /* 0x00000000001e7805 */ /* 0x000fe2000001ff00 */
[----:B------:R-:W-:Y:S02]  /*0b10*/  P2R R112, PR, RZ, 0x1 ;  /* 0x00000001ff707803 */ /* 0x000fe40000000000 */
[----:B------:R-:W-:Y:S01]  /*0b20*/  ISETP.GE.U32.AND P6, PT, R83, 0x3740, PT ;  /* 0x000037405300780c */ /* 0x000fe20003fc6070 */
[----:B------:R-:W-:Y:S01]  /*0b30*/  CS2R R32, SRZ ;  /* 0x0000000000207805 */ /* 0x000fe2000001ff00 */
[----:B------:R-:W-:Y:S01]  /*0b40*/  IADD3.X R59, R89, c[0x0][0x164], RZ, P1, !PT ;  /* 0x00005900593b7a10 */ /* 0x000fe20000ffe4ff */
[----:B------:R-:W-:Y:S01]  /*0b50*/  CS2R R26, SRZ ;  /* 0x00000000001a7805 */ /* 0x000fe2000001ff00 */
[----:B------:R-:W-:-:S02]  /*0b60*/  IADD3 R68, P1, R8, c[0x0][0x160], RZ ;  /* 0x0000580008447a10 */ /* 0x000fc40007f3e0ff */
[----:B------:R-:W-:Y:S02]  /*0b70*/  ISETP.GE.U32.AND.EX P0, PT, R2, RZ, PT, P3 ;  /* 0x000000ff0200720c */ /* 0x000fe40003f06130 */
[----:B------:R-:W-:Y:S02]  /*0b80*/  IADD3.X R69, R9, c[0x0][0x164], RZ, P1, !PT ;  /* 0x0000590009457a10 */ /* 0x000fe40000ffe4ff */
[----:B------:R-:W-:Y:S02]  /*0b90*/  IADD3 R94, P1, R4, c[0x0][0x160], RZ ;  /* 0x00005800045e7a10 */ /* 0x000fe40007f3e0ff */
[----:B------:R-:W-:Y:S02]  /*0ba0*/  ISETP.GE.U32.AND P2, PT, R25, 0x3740, PT ;  /* 0x000037401900780c */ /* 0x000fe40003f46070 */
[----:B------:R-:W-:Y:S01]  /*0bb0*/  IADD3.X R95, R7, c[0x0][0x164], RZ, P1, !PT ;  /* 0x00005900075f7a10 */ /* 0x000fe20000ffe4ff */
[----:B0-----:R-:W-:Y:S01]  /*0bc0*/  CS2R R34, SRZ ;  /* 0x0000000000227805 */ /* 0x001fe2000001ff00 */
[----:B------:R-:W-:Y:S01]  /*0bd0*/  ISETP.GE.U32.AND P1, PT, R29, 0x3740, PT ;  /* 0x000037401d00780c */ /* 0x000fe20003f26070 */
[----:B------:R-:W-:Y:S01]  /*0be0*/  CS2R R24, SRZ ;  /* 0x0000000000187805 */ /* 0x000fe2000001ff00 */
[----:B------:R-:W-:Y:S01]  /*0bf0*/  CS2R R28, SRZ ;  /* 0x00000000001c7805 */ /* 0x000fe2000001ff00 */
[----:B------:R-:W-:-:S02]  /*0c00*/  ISETP.GE.U32.AND.EX P2, PT, R2, RZ, PT, P2 ;  /* 0x000000ff0200720c */ /* 0x000fc40003f46120 */
[C---:B------:R-:W-:Y:S02]  /*0c10*/  ISETP.GE.U32.AND.EX P1, PT, R2.reuse, RZ, PT, P1 ;  /* 0x000000ff0200720c */ /* 0x040fe40003f26110 */
[----:B------:R-:W-:Y:S01]  /*0c20*/  P2R R109, PR, RZ, 0x1 ;  /* 0x00000001ff6d7803 */ /* 0x000fe20000000000 */
[----:B------:R0:W4:Y:S01]  /*0c30*/  @!P0 LDG.E.128 R28, [R48.64] ;  /* 0x00000004301c8981 */ /* 0x000122000c1e1d00 */
[C---:B------:R-:W-:Y:S02]  /*0c40*/  ISETP.GE.U32.AND.EX P0, PT, R2.reuse, RZ, PT, P6 ;  /* 0x000000ff0200720c */ /* 0x040fe40003f06160 */
[----:B------:R-:W-:Y:S02]  /*0c50*/  ISETP.GE.U32.AND P4, PT, R51, 0x3740, PT ;  /* 0x000037403300780c */ /* 0x000fe40003f86070 */
[----:B------:R-:W-:Y:S01]  /*0c60*/  ISETP.GE.U32.AND P6, PT, R77, 0x3740, PT ;  /* 0x000037404d00780c */ /* 0x000fe20003fc6070 */
[----:B------:R-:W-:Y:S01]  /*0c70*/  CS2R R50, SRZ ;  /* 0x0000000000327805 */ /* 0x000fe2000001ff00 */
[C---:B------:R-:W-:Y:S01]  /*0c80*/  ISETP.GE.U32.AND.EX P5, PT, R2.reuse, RZ, PT, P5 ;  /* 0x000000ff0200720c */ /* 0x040fe20003fa6150 */
[----:B------:R1:W5:Y:S01]  /*0c90*/  @!P2 LDG.E.128 R32, [R46.64] ;  /* 0x000000042e20a981 */ /* 0x000362000c1e1d00 */
[----:B------:R-:W-:Y:S01]  /*0ca0*/  ISETP.GE.U32.AND.EX P4, PT, R2, RZ, PT, P4 ;  /* 0x000000ff0200720c */ /* 0x000fe20003f86140 */
[----:B0-----:R-:W-:Y:S01]  /*0cb0*/  CS2R R48, SRZ ;  /* 0x0000000000307805 */ /* 0x001fe2000001ff00 */
[----:B------:R-:W-:Y:S01]  /*0cc0*/  P2R R62, PR, RZ, 0x4 ;  /* 0x00000004ff3e7803 */ /* 0x000fe20000000000 */
[----:B------:R0:W3:Y:S01]  /*0cd0*/  @!P1 LDG.E.128 R24, [R36.64] ;  /* 0x0000000424189981 */ /* 0x0000e2000c1e1d00 */
[----:B------:R-:W-:-:S02]  /*0ce0*/  ISETP.GE.U32.AND P3, PT, R53, 0x3740, PT ;  /* 0x000037403500780c */ /* 0x000fc40003f66070 */
[C---:B------:R-:W-:Y:S01]  /*0cf0*/  ISETP.GE.U32.AND.EX P2, PT, R2.reuse, RZ, PT, P6 ;  /* 0x000000ff0200720c */ /* 0x040fe20003f46160 */
[----:B------:R-:W-:Y:S01]  /*0d00*/  CS2R R38, SRZ ;  /* 0x0000000000267805 */ /* 0x000fe2000001ff00 */
[----:B------:R-:W-:Y:S01]  /*0d10*/  ISETP.GE.U32.AND P6, PT, R55, 0x3740, PT ;  /* 0x000037403700780c */ /* 0x000fe20003fc6070 */
[----:B------:R1:W3:Y:S01]  /*0d20*/  @!P0 LDG.E.128 R48, [R58.64] ;  /* 0x000000043a308981 */ /* 0x0002e2000c1e1d00 */
[C---:B------:R-:W-:Y:S01]  /*0d30*/  ISETP.GE.U32.AND.EX P3, PT, R2.reuse, RZ, PT, P3 ;  /* 0x000000ff0200720c */ /* 0x040fe20003f66130 */
[----:B------:R-:W-:Y:S01]  /*0d40*/  CS2R R40, SRZ ;  /* 0x0000000000287805 */ /* 0x000fe2000001ff00 */
[----:B------:R-:W-:Y:S01]  /*0d50*/  P2R R82, PR, RZ, 0x1 ;  /* 0x00000001ff527803 */ /* 0x000fe20000000000 */
[----:B0-----:R-:W-:Y:S01]  /*0d60*/  CS2R R36, SRZ ;  /* 0x0000000000247805 */ /* 0x001fe2000001ff00 */
[----:B------:R-:W-:Y:S01]  /*0d70*/  CS2R R42, SRZ ;  /* 0x00000000002a7805 */ /* 0x000fe2000001ff00 */
[C---:B------:R-:W-:Y:S02]  /*0d80*/  ISETP.GE.U32.AND.EX P0, PT, R2.reuse, RZ, PT, P6 ;  /* 0x000000ff0200720c */ /* 0x040fe40003f06160 */
[----:B------:R-:W-:Y:S01]  /*0d90*/  ISETP.GE.U32.AND P6, PT, R63, 0x3740, PT ;  /* 0x000037403f00780c */ /* 0x000fe20003fc6070 */
[----:B------:R-:W-:Y:S01]  /*0da0*/  CS2R R52, SRZ ;  /* 0x0000000000347805 */ /* 0x000fe2000001ff00 */
[----:B------:R-:W-:Y:S01]  /*0db0*/  P2R R64, PR, RZ, 0x2 ;  /* 0x00000002ff407803 */ /* 0x000fe20000000000 */
[----:B------:R0:W3:Y:S01]  /*0dc0*/  @!P5 LDG.E.128 R36, [R44.64] ;  /* 0x000000042c24d981 */ /* 0x0000e2000c1e1d00 */
[----:B------:R-:W-:Y:S01]  /*0dd0*/  CS2R R54, SRZ ;  /* 0x0000000000367805 */ /* 0x000fe2000001ff00 */
[----:B-1----:R-:W-:Y:S01]  /*0de0*/  CS2R R46, SRZ ;  /* 0x00000000002e7805 */ /* 0x002fe2000001ff00 */
[----:B------:R-:W-:Y:S01]  /*0df0*/  ISETP.GE.U32.AND.EX P1, PT, R2, RZ, PT, P6 ;  /* 0x000000ff0200720c */ /* 0x000fe20003f26160 */
[----:B------:R1:W3:Y:S01]  /*0e00*/  @!P4 LDG.E.128 R40, [R56.64] ;  /* 0x000000043828c981 */ /* 0x0002e2000c1e1d00 */
[----:B------:R-:W-:Y:S01]  /*0e10*/  CS2R R58, SRZ ;  /* 0x00000000003a7805 */ /* 0x000fe2000001ff00 */
[----:B------:R-:W-:-:S02]  /*0e20*/  ISETP.GE.U32.AND P6, PT, R65, 0x3740, PT ;  /* 0x000037404100780c */ /* 0x000fc40003fc6070 */
[----:B------:R-:W-:Y:S01]  /*0e30*/  P2R R83, PR, RZ, 0x4 ;  /* 0x00000004ff537803 */ /* 0x000fe20000000000 */
[----:B------:R1:W3:Y:S01]  /*0e40*/  @!P2 LDG.E.128 R52, [R66.64] ;  /* 0x000000044234a981 */ /* 0x0002e2000c1e1d00 */
[----:B0-----:R-:W-:Y:S01]  /*0e50*/  CS2R R44, SRZ ;  /* 0x00000000002c7805 */ /* 0x001fe2000001ff00 */
[----:B-1----:R-:W-:Y:S01]  /*0e60*/  CS2R R56, SRZ ;  /* 0x0000000000387805 */ /* 0x002fe2000001ff00 */
[----:B------:R-:W-:-:S04]  /*0e70*/  ISETP.NE.AND P2, PT, R62, RZ, PT ;  /* 0x000000ff3e00720c */ /* 0x000fc80003f45270 */
[----:B------:R0:W4:Y:S01]  /*0e80*/  @!P3 LDG.E.128 R44, [R60.64] ;  /* 0x000000043c2cb981 */ /* 0x000122000c1e1d00 */
[----:B------:R-:W-:Y:S01]  /*0e90*/  P2R R84, PR, RZ, 0x1 ;  /* 0x00000001ff547803 */ /* 0x000fe20000000000 */
[----:B------:R-:W-:Y:S02]  /*0ea0*/  CS2R R62, SRZ ;  /* 0x00000000003e7805 */ /* 0x000fe4000001ff00 */
[----:B------:R1:W4:Y:S01]  /*0eb0*/  @!P0 LDG.E.128 R56, [R70.64] ;  /* 0x0000000446388981 */ /* 0x000322000c1e1d00 */
[----:B------:R-:W-:Y:S01]  /*0ec0*/  ISETP.GE.U32.AND.EX P0, PT, R2, RZ, PT, P6 ;  /* 0x000000ff0200720c */ /* 0x000fe20003f06160 */
[----:B0-----:R-:W-:Y:S01]  /*0ed0*/  CS2R R60, SRZ ;  /* 0x00000000003c7805 */ /* 0x001fe2000001ff00 */
[----:B------:R-:W-:Y:S01]  /*0ee0*/  P2R R85, PR, RZ, 0x2 ;  /* 0x00000002ff557803 */ /* 0x000fe20000000000 */
[----:B------:R-:W-:-:S04]  /*0ef0*/  CS2R R66, SRZ ;  /* 0x0000000000427805 */ /* 0x000fc8000001ff00 */
[----:B------:R0:W4:Y:S01]  /*0f00*/  @!P1 LDG.E.128 R60, [R68.64] ;  /* 0x00000004443c9981 */ /* 0x000122000c1e1d00 */
[----:B------:R-:W-:Y:S02]  /*0f10*/  ISETP.NE.AND P1, PT, R64, RZ, PT ;  /* 0x000000ff4000720c */ /* 0x000fe40003f25270 */
[----:B------:R-:W-:Y:S01]  /*0f20*/  CS2R R64, SRZ ;  /* 0x0000000000407805 */ /* 0x000fe2000001ff00 */
[----:B------:R-:W-:Y:S02]  /*0f30*/  ISETP.GE.U32.AND P6, PT, R79, 0x3740, PT ;  /* 0x000037404f00780c */ /* 0x000fe40003fc6070 */
[----:B------:R-:W-:Y:S01]  /*0f40*/  P2R R86, PR, RZ, 0x1 ;  /* 0x00000001ff567803 */ /* 0x000fe20000000000 */
[-C--:B------:R-:W-:Y:S02]  /*0f50*/  FMUL R88, R88, R81.reuse ;  /* 0x0000005158587220 */ /* 0x080fe40000400000 */
[----:B------:R2:W4:Y:S01]  /*0f60*/  @!P0 LDG.E.128 R64, [R72.64] ;  /* 0x0000000448408981 */ /* 0x000522000c1e1d00 */
[----:B------:R-:W-:Y:S01]  /*0f70*/  ISETP.GE.U32.AND.EX P0, PT, R2, RZ, PT, P6 ;  /* 0x000000ff0200720c */ /* 0x000fe20003f06160 */
[-C--:B-1----:R-:W-:Y:S01]  /*0f80*/  FMUL R71, R76, R81.reuse ;  /* 0x000000514c477220 */ /* 0x082fe20000400000 */
[-C--:B------:R-:W-:Y:S01]  /*0f90*/  FMUL R78, R78, R81.reuse ;  /* 0x000000514e4e7220 */ /* 0x080fe20000400000 */
[----:B------:R-:W-:Y:S01]  /*0fa0*/  FMUL R87, R124, R81 ;  /* 0x000000517c577220 */ /* 0x000fe20000400000 */
[----:B0-----:R-:W-:-:S02]  /*0fb0*/  CS2R R68, SRZ ;  /* 0x0000000000447805 */ /* 0x001fc4000001ff00 */
[----:B------:R-:W-:Y:S02]  /*0fc0*/  F2FP.PACK_AB R76, R71, R88 ;  /* 0x00000058474c723e */ /* 0x000fe400000000ff */
[----:B------:R-:W-:Y:S01]  /*0fd0*/  CS2R R70, SRZ ;  /* 0x0000000000467805 */ /* 0x000fe2000001ff00 */
[----:B------:R-:W-:Y:S02]  /*0fe0*/  ISETP.GE.U32.AND P6, PT, R75, 0x3740, PT ;  /* 0x000037404b00780c */ /* 0x000fe40003fc6070 */
[----:B------:R-:W-:Y:S02]  /*0ff0*/  F2FP.PACK_AB R78, R87, R78 ;  /* 0x0000004e574e723e */ /* 0x000fe400000000ff */
[----:B------:R-:W-:Y:S01]  /*1000*/  ISETP.GE.U32.AND.EX P6, PT, R2, RZ, PT, P6 ;  /* 0x000000ff0200720c */ /* 0x000fe20003fc6160 */
[----:B------:R0:W4:Y:S01]  /*1010*/  @!P0 LDG.E.128 R68, [R94.64] ;  /* 0x000000045e448981 */ /* 0x000122000c1e1d00 */
[----:B------:R-:W-:Y:S02]  /*1020*/  P2R R87, PR, RZ, 0x1 ;  /* 0x00000001ff577803 */ /* 0x000fe40000000000 */
[----:B------:R-:W-:Y:S01]  /*1030*/  ISETP.NE.AND P0, PT, R116, RZ, PT ;  /* 0x000000ff7400720c */ /* 0x000fe20003f05270 */
[----:B--2---:R-:W-:-:S02]  /*1040*/  HADD2.F32 R117, -RZ, R16.H1_H1 ;  /* 0x30000010ff757230 */ /* 0x004fc40000004100 */
[----:B------:R-:W-:-:S03]  /*1050*/  HADD2.F32 R119, -RZ, R16.H0_H0 ;  /* 0x20000010ff777230 */ /* 0x000fc60000004100 */
[----:B------:R-:W-:Y:S01]  /*1060*/  FMUL R16, R117, R117 ;  /* 0x0000007575107220 */ /* 0x000fe20000400000 */
[----:B------:R-:W-:-:S03]  /*1070*/  HADD2.F32 R121, -RZ, R17.H0_H0 ;  /* 0x20000011ff797230 */ /* 0x000fc60000004100 */
[----:B------:R-:W-:Y:S01]  /*1080*/  FFMA R16, R119, R119, R16 ;  /* 0x0000007777107223 */ /* 0x000fe20000000010 */
[-C--:B------:R-:W-:Y:S01]  /*1090*/  FMUL R79, R118, R81.reuse ;  /* 0x00000051764f7220 */ /* 0x080fe20000400000 */
[----:B------:R-:W-:Y:S01]  /*10a0*/  HADD2.F32 R17, -RZ, R17.H1_H1 ;  /* 0x30000011ff117230 */ /* 0x000fe20000004100 */
[-C--:B------:R-:W-:Y:S01]  /*10b0*/  FMUL R77, R120, R81.reuse ;  /* 0x00000051784d7220 */ /* 0x080fe20000400000 */
[-C--:B------:R-:W-:Y:S01]  /*10c0*/  FMUL R122, R122, R81.reuse ;  /* 0x000000517a7a7220 */ /* 0x080fe20000400000 */
[----:B------:R-:W-:Y:S01]  /*10d0*/  FMUL R118, R74, R81 ;  /* 0x000000514a767220 */ /* 0x000fe20000400000 */
[----:B------:R-:W-:Y:S01]  /*10e0*/  FFMA R16, R121, R121, R16 ;  /* 0x0000007979107223 */ /* 0x000fe20000000010 */
[----:B------:R-:W-:Y:S01]  /*10f0*/  CS2R R72, SRZ ;  /* 0x0000000000487805 */ /* 0x000fe2000001ff00 */
[----:B------:R-:W-:Y:S01]  /*1100*/  CS2R R74, SRZ ;  /* 0x00000000004a7805 */ /* 0x000fe2000001ff00 */
[----:B------:R-:W-:Y:S01]  /*1110*/  HADD2.F32 R123, -RZ, R18.H0_H0 ;  /* 0x20000012ff7b7230 */ /* 0x000fe20000004100 */
[----:B------:R-:W-:Y:S01]  /*1120*/  FFMA R16, R17, R17, R16 ;  /* 0x0000001111107223 */ /* 0x000fe20000000010 */
[----:B------:R-:W-:-:S02]  /*1130*/  F2FP.PACK_AB R77, R122, R77 ;  /* 0x0000004d7a4d723e */ /* 0x000fc400000000ff */
[----:B------:R-:W-:Y:S01]  /*1140*/  F2FP.PACK_AB R79, R118, R79 ;  /* 0x0000004f764f723e */ /* 0x000fe200000000ff */
[----:B0-----:R-:W-:Y:S01]  /*1150*/  HADD2.F32 R95, -RZ, R18.H1_H1 ;  /* 0x30000012ff5f7230 */ /* 0x001fe20000004100 */
[----:B------:R-:W-:Y:S01]  /*1160*/  FFMA R16, R123, R123, R16 ;  /* 0x0000007b7b107223 */ /* 0x000fe20000000010 */
[----:B------:R0:W2:Y:S04]  /*1170*/  @!P6 LDG.E.128 R72, [R96.64] ;  /* 0x000000046048e981 */ /* 0x0000a8000c1e1d00 */
[----:B------:R1:W-:Y:S01]  /*1180*/  @!P0 STG.E.128 [R98.64], R76 ;  /* 0x0000004c62008986 */ /* 0x0003e2000c101d04 */
[----:B------:R-:W-:Y:S01]  /*1190*/  FFMA R16, R95, R95, R16 ;  /* 0x0000005f5f107223 */ /* 0x000fe20000000010 */
[--C-:B-1----:R-:W-:Y:S02]  /*11a0*/  HADD2.F32 R79, -RZ, R19.reuse.H0_H0 ;  /* 0x20000013ff4f7230 */ /* 0x102fe40000004100 */
[----:B------:R-:W-:-:S03]  /*11b0*/  HADD2.F32 R19, -RZ, R19.H1_H1 ;  /* 0x30000013ff137230 */ /* 0x000fc60000004100 */
[----:B------:R-:W-:-:S04]  /*11c0*/  FFMA R16, R79, R79, R16 ;  /* 0x0000004f4f107223 */ /* 0x000fc80000000010 */
[----:B------:R-:W-:-:S05]  /*11d0*/  FFMA R16, R19, R19, R16 ;  /* 0x0000001313107223 */ /* 0x000fca0000000010 */
[----:B------:R-:W1:Y:S02]  /*11e0*/  SHFL.BFLY PT, R77, R16, 0x8, 0x1f ;  /* 0x0d001f00104d7f89 */ /* 0x000e6400000e0000 */
[----:B-1----:R-:W-:-:S05]  /*11f0*/  FADD R77, R16, R77 ;  /* 0x0000004d104d7221 */ /* 0x002fca0000000000 */
[----:B------:R-:W1:Y:S02]  /*1200*/  SHFL.BFLY PT, R18, R77, 0x4, 0x1f ;  /* 0x0c801f004d127f89 */ /* 0x000e6400000e0000 */
[----:B-1----:R-:W-:-:S05]  /*1210*/  FADD R18, R77, R18 ;  /* 0x000000124d127221 */ /* 0x002fca0000000000 */
[----:B0-----:R-:W0:Y:S02]  /*1220*/  SHFL.BFLY PT, R97, R18, 0x2, 0x1f ;  /* 0x0c401f0012617f89 */ /* 0x001e2400000e0000 */
[----:B0-----:R-:W-:-:S05]  /*1230*/  FADD R97, R18, R97 ;  /* 0x0000006112617221 */ /* 0x001fca0000000000 */
[----:B------:R-:W0:Y:S01]  /*1240*/  SHFL.BFLY PT, R76, R97, 0x1, 0x1f ;  /* 0x0c201f00614c7f89 */ /* 0x000e2200000e0000 */
[----:B------:R-:W-:Y:S01]  /*1250*/  P2R R88, PR, RZ, 0x40 ;  /* 0x00000040ff587803 */ /* 0x000fe20000000000 */
[----:B0-----:R-:W-:-:S04]  /*1260*/  FADD R76, R97, R76 ;  /* 0x0000004c614c7221 */ /* 0x001fc80000000000 */
[----:B------:R-:W-:-:S04]  /*1270*/  FADD R94, R76, c[0x0][0x178] ;  /* 0x00005e004c5e7621 */ /* 0x000fc80000000000 */
[----:B------:R-:W0:Y:S02]  /*1280*/  MUFU.SQRT R96, R94 ;  /* 0x0000005e00607308 */ /* 0x000e240000002000 */
[C---:B0-----:R-:W-:Y:S02]  /*1290*/  FSETP.GT.AND P6, PT, R96.reuse, 8.50705917302346158658e+37, PT ;  /* 0x7e8000006000780b */ /* 0x041fe40003fc4000 */
[----:B------:R-:W-:-:S11]  /*12a0*/  FSETP.GEU.AND P0, PT, R96, 1.175494350822287508e-38, PT ;  /* 0x008000006000780b */ /* 0x000fd60003f0e000 */
[----:B------:R-:W-:-:S04]  /*12b0*/  @P6 FMUL R96, R96, 0.25 ;  /* 0x3e80000060606820 */ /* 0x000fc80000400000 */
[----:B------:R-:W-:-:S04]  /*12c0*/  @!P0 FMUL R96, R96, 16777216 ;  /* 0x4b80000060608820 */ /* 0x000fc80000400000 */
[----:B------:R-:W0:Y:S01]  /*12d0*/  MUFU.RCP R78, R96 ;  /* 0x00000060004e7308 */ /* 0x000e220000001000 */
[----:B------:R-:W-:-:S05]  /*12e0*/  FSEL R99, R80, 1, P6 ;  /* 0x3f80000050637808 */ /* 0x000fca0003000000 */
[----:B------:R-:W-:-:S04]  /*12f0*/  @!P0 FMUL R99, R99, 16777216 ;  /* 0x4b80000063638820 */ /* 0x000fc80000400000 */
[----:B0-----:R-:W-:-:S04]  /*1300*/  FMUL R78, R78, R99 ;  /* 0x000000634e4e7220 */ /* 0x001fc80000400000 */
[-C--:B------:R-:W-:Y:S01]  /*1310*/  FMUL R79, R79, R78.reuse ;  /* 0x0000004e4f4f7220 */ /* 0x080fe20000400000 */
[-C--:B------:R-:W-:Y:S01]  /*1320*/  FMUL R98, R19, R78.reuse ;  /* 0x0000004e13627220 */ /* 0x080fe20000400000 */
[----:B------:R-:W-:-:S04]  /*1330*/  FMUL R94, R95, R78 ;  /* 0x0000004e5f5e7220 */ /* 0x000fc80000400000 */
[----:B------:R-:W-:Y:S01]  /*1340*/  F2FP.PACK_AB R19, R98, R79 ;  /* 0x0000004f6213723e */ /* 0x000fe200000000ff */
[--C-:B---3--:R-:W-:Y:S01]  /*1350*/  HADD2.F32 R79, -RZ, R20.reuse.H1_H1 ;  /* 0x30000014ff4f7230 */ /* 0x108fe20000004100 */
[----:B------:R-:W-:Y:S01]  /*1360*/  IADD3 R76, P6, R115, c[0x0][0x168], RZ ;  /* 0x00005a00734c7a10 */ /* 0x000fe20007fde0ff */
[----:B------:R-:W-:-:S03]  /*1370*/  HADD2.F32 R95, -RZ, R20.H0_H0 ;  /* 0x20000014ff5f7230 */ /* 0x000fc60000004100 */
[----:B------:R-:W-:Y:S01]  /*1380*/  FMUL R20, R79, R79 ;  /* 0x0000004f4f147220 */ /* 0x000fe20000400000 */
[--C-:B------:R-:W-:Y:S01]  /*1390*/  HADD2.F32 R97, -RZ, R21.reuse.H0_H0 ;  /* 0x20000015ff617230 */ /* 0x100fe20000004100 */
[----:B------:R-:W-:Y:S02]  /*13a0*/  IADD3.X R77, R114, c[0x0][0x16c], RZ, P6, !PT ;  /* 0x00005b00724d7a10 */ /* 0x000fe400037fe4ff */
[----:B------:R-:W-:Y:S01]  /*13b0*/  FFMA R20, R95, R95, R20 ;  /* 0x0000005f5f147223 */ /* 0x000fe20000000014 */
[----:B------:R-:W-:Y:S01]  /*13c0*/  ISETP.NE.AND P6, PT, R113, RZ, PT ;  /* 0x000000ff7100720c */ /* 0x000fe20003fc5270 */
[-C--:B------:R-:W-:Y:S01]  /*13d0*/  FMUL R121, R121, R78.reuse ;  /* 0x0000004e79797220 */ /* 0x080fe20000400000 */
[-C--:B------:R-:W-:Y:S01]  /*13e0*/  FMUL R18, R17, R78.reuse ;  /* 0x0000004e11127220 */ /* 0x080fe20000400000 */
[----:B------:R-:W-:Y:S01]  /*13f0*/  HADD2.F32 R21, -RZ, R21.H1_H1 ;  /* 0x30000015ff157230 */ /* 0x000fe20000004100 */
[-C--:B------:R-:W-:Y:S01]  /*1400*/  FMUL R16, R119, R78.reuse ;  /* 0x0000004e77107220 */ /* 0x080fe20000400000 */
[-C--:B------:R-:W-:Y:S01]  /*1410*/  FMUL R117, R117, R78.reuse ;  /* 0x0000004e75757220 */ /* 0x080fe20000400000 */
[----:B------:R-:W-:Y:S01]  /*1420*/  FMUL R123, R123, R78 ;  /* 0x0000004e7b7b7220 */ /* 0x000fe20000400000 */
[----:B------:R-:W-:Y:S01]  /*1430*/  FFMA R20, R97, R97, R20 ;  /* 0x0000006161147223 */ /* 0x000fe20000000014 */
[----:B------:R-:W-:Y:S01]  /*1440*/  HADD2.F32 R99, -RZ, R22.H0_H0 ;  /* 0x20000016ff637230 */ /* 0x000fe20000004100 */
[----:B------:R-:W-:-:S02]  /*1450*/  F2FP.PACK_AB R17, R18, R121 ;  /* 0x000000791211723e */ /* 0x000fc400000000ff */
[----:B------:R-:W-:Y:S01]  /*1460*/  FFMA R20, R21, R21, R20 ;  /* 0x0000001515147223 */ /* 0x000fe20000000014 */
[----:B------:R-:W-:Y:S02]  /*1470*/  F2FP.PACK_AB R16, R117, R16 ;  /* 0x000000107510723e */ /* 0x000fe400000000ff */
[----:B------:R-:W-:Y:S01]  /*1480*/  F2FP.PACK_AB R18, R94, R123 ;  /* 0x0000007b5e12723e */ /* 0x000fe200000000ff */
[----:B------:R-:W-:Y:S01]  /*1490*/  HADD2.F32 R113, -RZ, R22.H1_H1 ;  /* 0x30000016ff717230 */ /* 0x000fe20000004100 */
[----:B------:R-:W-:-:S03]  /*14a0*/  FFMA R20, R99, R99, R20 ;  /* 0x0000006363147223 */ /* 0x000fc60000000014 */
[----:B------:R0:W-:Y:S01]  /*14b0*/  @!P6 STG.E.128 [R92.64], R16 ;  /* 0x000000105c00e986 */ /* 0x0001e2000c101d04 */
[----:B------:R-:W-:Y:S01]  /*14c0*/  FFMA R20, R113, R113, R20 ;  /* 0x0000007171147223 */ /* 0x000fe20000000014 */
[--C-:B0-----:R-:W-:Y:S02]  /*14d0*/  HADD2.F32 R17, -RZ, R23.reuse.H0_H0 ;  /* 0x20000017ff117230 */ /* 0x101fe40000004100 */
[----:B------:R-:W-:-:S03]  /*14e0*/  HADD2.F32 R23, -RZ, R23.H1_H1 ;  /* 0x30000017ff177230 */ /* 0x000fc60000004100 */
[----:B------:R-:W-:-:S04]  /*14f0*/  FFMA R20, R17, R17, R20 ;  /* 0x0000001111147223 */ /* 0x000fc80000000014 */
[----:B------:R-:W-:-:S05]  /*1500*/  FFMA R20, R23, R23, R20 ;  /* 0x0000001717147223 */ /* 0x000fca0000000014 */
[----:B------:R-:W0:Y:S02]  /*1510*/  SHFL.BFLY PT, R19, R20, 0x8, 0x1f ;  /* 0x0d001f0014137f89 */ /* 0x000e2400000e0000 */
[----:B0-----:R-:W-:-:S05]  /*1520*/  FADD R19, R20, R19 ;  /* 0x0000001314137221 */ /* 0x001fca0000000000 */
[----:B------:R-:W0:Y:S02]  /*1530*/  SHFL.BFLY PT, R16, R19, 0x4, 0x1f ;  /* 0x0c801f0013107f89 */ /* 0x000e2400000e0000 */
[----:B0-----:R-:W-:-:S05]  /*1540*/  FADD R16, R19, R16 ;  /* 0x0000001013107221 */ /* 0x001fca0000000000 */
[----:B------:R-:W0:Y:S02]  /*1550*/  SHFL.BFLY PT, R93, R16, 0x2, 0x1f ;  /* 0x0c401f00105d7f89 */ /* 0x000e2400000e0000 */
[----:B0-----:R-:W-:-:S05]  /*1560*/  FADD R93, R16, R93 ;  /* 0x0000005d105d7221 */ /* 0x001fca0000000000 */
[----:B------:R-:W0:Y:S02]  /*1570*/  SHFL.BFLY PT, R18, R93, 0x1, 0x1f ;  /* 0x0c201f005d127f89 */ /* 0x000e2400000e0000 */
[----:B0-----:R-:W-:-:S04]  /*1580*/  FADD R18, R93, R18 ;  /* 0x000000125d127221 */ /* 0x001fc80000000000 */
[----:B------:R-:W-:-:S04]  /*1590*/  FADD R18, R18, c[0x0][0x178] ;  /* 0x00005e0012127621 */ /* 0x000fc80000000000 */
[----:B------:R-:W0:Y:S02]  /*15a0*/  MUFU.SQRT R92, R18 ;  /* 0x00000012005c7308 */ /* 0x000e240000002000 */
[C---:B0-----:R-:W-:Y:S02]  /*15b0*/  FSETP.GT.AND P6, PT, R92.reuse, 8.50705917302346158658e+37, PT ;  /* 0x7e8000005c00780b */ /* 0x041fe40003fc4000 */
[----:B------:R-:W-:-:S11]  /*15c0*/  FSETP.GEU.AND P0, PT, R92, 1.175494350822287508e-38, PT ;  /* 0x008000005c00780b */ /* 0x000fd60003f0e000 */
[----:B------:R-:W-:-:S04]  /*15d0*/  @P6 FMUL R92, R92, 0.25 ;  /* 0x3e8000005c5c6820 */ /* 0x000fc80000400000 */
[----:B------:R-:W-:-:S04]  /*15e0*/  @!P0 FMUL R92, R92, 16777216 ;  /* 0x4b8000005c5c8820 */ /* 0x000fc80000400000 */
[----:B------:R0:W1:Y:S01]  /*15f0*/  MUFU.RCP R22, R92 ;  /* 0x0000005c00167308 */ /* 0x0000620000001000 */
[----:B------:R-:W-:-:S05]  /*1600*/  FSEL R19, R80, 1, P6 ;  /* 0x3f80000050137808 */ /* 0x000fca0003000000 */
[----:B------:R-:W-:Y:S01]  /*1610*/  @!P0 FMUL R19, R19, 16777216 ;  /* 0x4b80000013138820 */ /* 0x000fe20000400000 */
[--C-:B0-----:R-:W-:Y:S01]  /*1620*/  HADD2.F32 R92, -RZ, R24.reuse.H1_H1 ;  /* 0x30000018ff5c7230 */ /* 0x101fe20000004100 */
[----:B------:R-:W-:Y:S01]  /*1630*/  IADD3 R110, P6, R110, c[0x0][0x168], RZ ;  /* 0x00005a006e6e7a10 */ /* 0x000fe20007fde0ff */
[----:B------:R-:W-:Y:S01]  /*1640*/  HADD2.F32 R24, -RZ, R24.H0_H0 ;  /* 0x20000018ff187230 */ /* 0x000fe20000004100 */
[----:B-1----:R-:W-:-:S04]  /*1650*/  FMUL R22, R22, R19 ;  /* 0x0000001316167220 */ /* 0x002fc80000400000 */
[----:B------:R-:W-:Y:S01]  /*1660*/  FMUL R18, R21, R22 ;  /* 0x0000001615127220 */ /* 0x000fe20000400000 */
[----:B------:R-:W-:Y:S01]  /*1670*/  FMUL R21, R92, R92 ;  /* 0x0000005c5c157220 */ /* 0x000fe20000400000 */
[-C--:B------:R-:W-:Y:S01]  /*1680*/  FMUL R19, R17, R22.reuse ;  /* 0x0000001611137220 */ /* 0x080fe20000400000 */
[----:B------:R-:W-:Y:S01]  /*1690*/  FMUL R94, R23, R22 ;  /* 0x00000016175e7220 */ /* 0x000fe20000400000 */
[--C-:B------:R-:W-:Y:S01]  /*16a0*/  HADD2.F32 R96, -RZ, R25.reuse.H0_H0 ;  /* 0x20000019ff607230 */ /* 0x100fe20000004100 */
[----:B------:R-:W-:Y:S01]  /*16b0*/  IADD3.X R111, R111, c[0x0][0x16c], RZ, P6, !PT ;  /* 0x00005b006f6f7a10 */ /* 0x000fe200037fe4ff */
[----:B------:R-:W-:Y:S01]  /*16c0*/  FFMA R21, R24, R24, R21 ;  /* 0x0000001818157223 */ /* 0x000fe20000000015 */
[----:B------:R-:W-:Y:S01]  /*16d0*/  ISETP.NE.AND P6, PT, R112, RZ, PT ;  /* 0x000000ff7000720c */ /* 0x000fe20003fc5270 */
[-C--:B------:R-:W-:Y:S01]  /*16e0*/  FMUL R97, R97, R22.reuse ;  /* 0x0000001661617220 */ /* 0x080fe20000400000 */
[----:B------:R-:W-:Y:S01]  /*16f0*/  F2FP.PACK_AB R19, R94, R19 ;  /* 0x000000135e13723e */ /* 0x000fe200000000ff */
[----:B------:R-:W-:Y:S01]  /*1700*/  HADD2.F32 R94, -RZ, R25.H1_H1 ;  /* 0x30000019ff5e7230 */ /* 0x000fe20000004100 */
[-C--:B------:R-:W-:Y:S01]  /*1710*/  FMUL R16, R95, R22.reuse ;  /* 0x000000165f107220 */ /* 0x080fe20000400000 */
        /* <DEDUP_REMOVED lines=37> */
[-C--:B------:R-:W-:Y:S01]  /*1970*/  FMUL R96, R96, R23.reuse ;  /* 0x0000001760607220 */ /* 0x080fe20000400000 */
[-C--:B------:R-:W-:Y:S01]  /*1980*/  FMUL R19, R94, R23.reuse ;  /* 0x000000175e137220 */ /* 0x080fe20000400000 */
[-C--:B------:R-:W-:Y:S01]  /*1990*/  FMUL R27, R26, R23.reuse ;  /* 0x000000171a1b7220 */ /* 0x080fe20000400000 */
[-C--:B------:R-:W-:Y:S01]  /*19a0*/  FMUL R26, R18, R23.reuse ;  /* 0x00000017121a7220 */ /* 0x080fe20000400000 */
[-C--:B------:R-:W-:Y:S01]  /*19b0*/  FMUL R77, R16, R23.reuse ;  /* 0x00000017104d7220 */ /* 0x080fe20000400000 */
[----:B------:R-:W-:Y:S01]  /*19c0*/  F2FP.PACK_AB R16, R17, R24 ;  /* 0x000000181110723e */ /* 0x000fe200000000ff */
[----:B------:R-:W-:Y:S01]  /*19d0*/  FMUL R98, R98, R23 ;  /* 0x0000001762627220 */ /* 0x000fe20000400000 */
[----:B------:R-:W-:Y:S02]  /*19e0*/  F2FP.PACK_AB R17, R19, R96 ;  /* 0x000000601311723e */ /* 0x000fe400000000ff */
[----:B------:R-:W-:Y:S01]  /*19f0*/  F2FP.PACK_AB R19, R77, R26 ;  /* 0x0000001a4d13723e */ /* 0x000fe200000000ff */
[--C-:B----4-:R-:W-:Y:S01]  /*1a00*/  HADD2.F32 R77, -RZ, R28.reuse.H1_H1 ;  /* 0x3000001cff4d7230 */ /* 0x110fe20000004100 */
[----:B------:R-:W-:Y:S01]  /*1a10*/  F2FP.PACK_AB R18, R27, R98 ;  /* 0x000000621b12723e */ /* 0x000fe200000000ff */
[----:B------:R-:W-:-:S03]  /*1a20*/  HADD2.F32 R27, -RZ, R28.H0_H0 ;  /* 0x2000001cff1b7230 */ /* 0x000fc60000004100 */
[----:B------:R-:W-:Y:S01]  /*1a30*/  FMUL R24, R77, R77 ;  /* 0x0000004d4d187220 */ /* 0x000fe20000400000 */
[----:B------:R-:W-:-:S03]  /*1a40*/  HADD2.F32 R79, -RZ, R29.H0_H0 ;  /* 0x2000001dff4f7230 */ /* 0x000fc60000004100 */
[----:B------:R-:W-:Y:S01]  /*1a50*/  FFMA R24, R27, R27, R24 ;  /* 0x0000001b1b187223 */ /* 0x000fe20000000018 */
[----:B------:R-:W-:-:S03]  /*1a60*/  HADD2.F32 R29, -RZ, R29.H1_H1 ;  /* 0x3000001dff1d7230 */ /* 0x000fc60000004100 */
[----:B------:R-:W-:Y:S01]  /*1a70*/  FFMA R24, R79, R79, R24 ;  /* 0x0000004f4f187223 */ /* 0x000fe20000000018 */
[----:B------:R-:W-:-:S03]  /*1a80*/  HADD2.F32 R95, -RZ, R30.H0_H0 ;  /* 0x2000001eff5f7230 */ /* 0x000fc60000004100 */
[----:B------:R-:W-:Y:S01]  /*1a90*/  FFMA R24, R29, R29, R24 ;  /* 0x0000001d1d187223 */ /* 0x000fe20000000018 */
[----:B------:R-:W-:Y:S01]  /*1aa0*/  HADD2.F32 R93, -RZ, R30.H1_H1 ;  /* 0x3000001eff5d7230 */ /* 0x000fe20000004100 */
[----:B------:R0:W-:Y:S02]  /*1ab0*/  @!P1 STG.E.128 [R110.64], R16 ;  /* 0x000000106e009986 */ /* 0x0001e4000c101d04 */
[----:B------:R-:W-:-:S04]  /*1ac0*/  FFMA R24, R95, R95, R24 ;  /* 0x0000005f5f187223 */ /* 0x000fc80000000018 */
        /* <DEDUP_REMOVED lines=27> */
[--C-:B-----5:R-:W-:Y:S01]  /*1c80*/  HADD2.F32 R29, -RZ, R32.reuse.H1_H1 ;  /* 0x30000020ff1d7230 */ /* 0x120fe20000004100 */
[-C--:B------:R-:W-:Y:S01]  /*1c90*/  FMUL R19, R17, R26.reuse ;  /* 0x0000001a11137220 */ /* 0x080fe20000400000 */
[-C--:B------:R-:W-:Y:S01]  /*1ca0*/  FMUL R16, R27, R26.reuse ;  /* 0x0000001a1b107220 */ /* 0x080fe20000400000 */
[----:B------:R-:W-:Y:S01]  /*1cb0*/  F2FP.PACK_AB R17, R18, R79 ;  /* 0x0000004f1211723e */ /* 0x000fe200000000ff */
[----:B------:R-:W-:Y:S01]  /*1cc0*/  HADD2.F32 R27, -RZ, R32.H0_H0 ;  /* 0x20000020ff1b7230 */ /* 0x000fe20000004100 */
[----:B------:R-:W-:Y:S01]  /*1cd0*/  F2FP.PACK_AB R18, R28, R95 ;  /* 0x0000005f1c12723e */ /* 0x000fe200000000ff */
[----:B------:R-:W-:Y:S01]  /*1ce0*/  FMUL R28, R29, R29 ;  /* 0x0000001d1d1c7220 */ /* 0x000fe20000400000 */
[----:B------:R-:W-:Y:S01]  /*1cf0*/  IADD3 R20, P6, R108, c[0x0][0x168], RZ ;  /* 0x00005a006c147a10 */ /* 0x000fe20007fde0ff */
[----:B------:R-:W-:Y:S01]  /*1d00*/  FMUL R76, R31, R26 ;  /* 0x0000001a1f4c7220 */ /* 0x000fe20000400000 */
[----:B------:R-:W-:Y:S01]  /*1d10*/  HADD2.F32 R31, -RZ, R33.H0_H0 ;  /* 0x20000021ff1f7230 */ /* 0x000fe20000004100 */
[----:B------:R-:W-:Y:S01]  /*1d20*/  FFMA R28, R27, R27, R28 ;  /* 0x0000001b1b1c7223 */ /* 0x000fe2000000001c */
[----:B------:R-:W-:-:S02]  /*1d30*/  IADD3.X R21, R107, c[0x0][0x16c], RZ, P6, !PT ;  /* 0x00005b006b157a10 */ /* 0x000fc400037fe4ff */
[----:B------:R-:W-:Y:S01]  /*1d40*/  ISETP.NE.AND P6, PT, R109, RZ, PT ;  /* 0x000000ff6d00720c */ /* 0x000fe20003fc5270 */
[----:B------:R-:W-:Y:S01]  /*1d50*/  HADD2.F32 R33, -RZ, R33.H1_H1 ;  /* 0x30000021ff217230 */ /* 0x000fe20000004100 */
[----:B------:R-:W-:Y:S01]  /*1d60*/  FMUL R77, R77, R26 ;  /* 0x0000001a4d4d7220 */ /* 0x000fe20000400000 */
[----:B------:R-:W-:Y:S01]  /*1d70*/  FFMA R28, R31, R31, R28 ;  /* 0x0000001f1f1c7223 */ /* 0x000fe2000000001c */
[--C-:B------:R-:W-:Y:S01]  /*1d80*/  HADD2.F32 R79, -RZ, R34.reuse.H0_H0 ;  /* 0x20000022ff4f7230 */ /* 0x100fe20000004100 */
[----:B------:R-:W-:Y:S02]  /*1d90*/  F2FP.PACK_AB R19, R76, R19 ;  /* 0x000000134c13723e */ /* 0x000fe400000000ff */
[----:B------:R-:W-:Y:S01]  /*1da0*/  FFMA R28, R33, R33, R28 ;  /* 0x00000021211c7223 */ /* 0x000fe2000000001c */
[----:B------:R-:W-:Y:S01]  /*1db0*/  F2FP.PACK_AB R16, R77, R16 ;  /* 0x000000104d10723e */ /* 0x000fe200000000ff */
[----:B------:R-:W-:Y:S02]  /*1dc0*/  HADD2.F32 R77, -RZ, R34.H1_H1 ;  /* 0x30000022ff4d7230 */ /* 0x000fe40000004100 */
[----:B------:R-:W-:-:S02]  /*1dd0*/  FFMA R28, R79, R79, R28 ;  /* 0x0000004f4f1c7223 */ /* 0x000fc4000000001c */
[----:B------:R0:W-:Y:S02]  /*1de0*/  @!P6 STG.E.128 [R20.64], R16 ;  /* 0x000000101400e986 */ /* 0x0001e4000c101d04 */
        /* <DEDUP_REMOVED lines=11> */
[----:B------:R-:W0:Y:S01]  /*1ea0*/  SHFL.BFLY PT, R18, R21, 0x1, 0x1f ;  /* 0x0c201f0015127f89 */ /* 0x000e2200000e0000 */
[----:B------:R-:W-:Y:S01]  /*1eb0*/  IADD3 R24, P1, R105, c[0x0][0x168], RZ ;  /* 0x00005a0069187a10 */ /* 0x000fe20007f3e0ff */
[----:B0-----:R-:W-:-:S04]  /*1ec0*/  FADD R18, R21, R18 ;  /* 0x0000001215127221 */ /* 0x001fc80000000000 */
[----:B------:R-:W-:-:S04]  /*1ed0*/  FADD R18, R18, c[0x0][0x178] ;  /* 0x00005e0012127621 */ /* 0x000fc80000000000 */
[----:B------:R-:W0:Y:S01]  /*1ee0*/  MUFU.SQRT R30, R18 ;  /* 0x00000012001e7308 */ /* 0x000e220000002000 */
[----:B------:R-:W-:Y:S02]  /*1ef0*/  IADD3.X R25, R106, c[0x0][0x16c], RZ, P1, !PT ;  /* 0x00005b006a197a10 */ /* 0x000fe40000ffe4ff */
[C---:B0-----:R-:W-:Y:S02]  /*1f00*/  FSETP.GT.AND P1, PT, R30.reuse, 8.50705917302346158658e+37, PT ;  /* 0x7e8000001e00780b */ /* 0x041fe40003f24000 */
[----:B------:R-:W-:-:S11]  /*1f10*/  FSETP.GEU.AND P0, PT, R30, 1.175494350822287508e-38, PT ;  /* 0x008000001e00780b */ /* 0x000fd60003f0e000 */
[----:B------:R-:W-:-:S04]  /*1f20*/  @P1 FMUL R30, R30, 0.25 ;  /* 0x3e8000001e1e1820 */ /* 0x000fc80000400000 */
[----:B------:R-:W-:-:S04]  /*1f30*/  @!P0 FMUL R30, R30, 16777216 ;  /* 0x4b8000001e1e8820 */ /* 0x000fc80000400000 */
[----:B------:R0:W1:Y:S01]  /*1f40*/  MUFU.RCP R20, R30 ;  /* 0x0000001e00147308 */ /* 0x0000620000001000 */
[----:B------:R-:W-:-:S05]  /*1f50*/  FSEL R19, R80, 1, P1 ;  /* 0x3f80000050137808 */ /* 0x000fca0000800000 */
[----:B------:R-:W-:Y:S01]  /*1f60*/  @!P0 FMUL R19, R19, 16777216 ;  /* 0x4b80000013138820 */ /* 0x000fe20000400000 */
[--C-:B0-----:R-:W-:Y:S02]  /*1f70*/  HADD2.F32 R30, -RZ, R36.reuse.H1_H1 ;  /* 0x30000024ff1e7230 */ /* 0x101fe40000004100 */
[----:B------:R-:W-:Y:S01]  /*1f80*/  HADD2.F32 R36, -RZ, R36.H0_H0 ;  /* 0x20000024ff247230 */ /* 0x000fe20000004100 */
[----:B-1----:R-:W-:Y:S02]  /*1f90*/  FMUL R20, R20, R19 ;  /* 0x0000001314147220 */ /* 0x002fe40000400000 */
[----:B------:R-:W-:Y:S01]  /*1fa0*/  FMUL R21, R30, R30 ;  /* 0x0000001e1e157220 */ /* 0x000fe20000400000 */
[----:B------:R-:W-:Y:S01]  /*1fb0*/  HADD2.F32 R34, -RZ, R37.H0_H0 ;  /* 0x20000025ff227230 */ /* 0x000fe20000004100 */
[-C--:B------:R-:W-:Y:S01]  /*1fc0*/  FMUL R19, R17, R20.reuse ;  /* 0x0000001411137220 */ /* 0x080fe20000400000 */
[----:B------:R-:W-:Y:S01]  /*1fd0*/  FMUL R32, R35, R20 ;  /* 0x0000001423207220 */ /* 0x000fe20000400000 */
[----:B------:R-:W-:Y:S01]  /*1fe0*/  FFMA R21, R36, R36, R21 ;  /* 0x0000002424157223 */ /* 0x000fe20000000015 */
[-C--:B------:R-:W-:Y:S01]  /*1ff0*/  FMUL R31, R31, R20.reuse ;  /* 0x000000141f1f7220 */ /* 0x080fe20000400000 */
[----:B------:R-:W-:-:S02]  /*2000*/  FMUL R18, R33, R20 ;  /* 0x0000001421127220 */ /* 0x000fc40000400000 */
        /* <DEDUP_REMOVED lines=8> */
[----:B------:R-:W-:Y:S02]  /*2090*/  F2FP.PACK_AB R17, R18, R31 ;  /* 0x0000001f1211723e */ /* 0x000fe400000000ff */
[----:B------:R-:W-:Y:S01]  /*20a0*/  FFMA R21, R32, R32, R21 ;  /* 0x0000002020157223 */ /* 0x000fe20000000015 */
[----:B------:R-:W-:-:S02]  /*20b0*/  F2FP.PACK_AB R16, R29, R16 ;  /* 0x000000101d10723e */ /* 0x000fc400000000ff */
        /* <DEDUP_REMOVED lines=28> */
[----:B0-----:R-:W-:-:S03]  /*2280*/  HADD2.F32 R27, -RZ, R40.H1_H1 ;  /* 0x30000028ff1b7230 */ /* 0x001fc60000004100 */
[----:B-1----:R-:W-:-:S04]  /*2290*/  FMUL R21, R21, R24 ;  /* 0x0000001815157220 */ /* 0x002fc80000400000 */
[-C--:B------:R-:W-:Y:S01]  /*22a0*/  FMUL R36, R36, R21.reuse ;  /* 0x0000001524247220 */ /* 0x080fe20000400000 */
[-C--:B------:R-:W-:Y:S01]  /*22b0*/  FMUL R17, R30, R21.reuse ;  /* 0x000000151e117220 */ /* 0x080fe20000400000 */
[-C--:B------:R-:W-:Y:S01]  /*22c0*/  FMUL R34, R34, R21.reuse ;  /* 0x0000001522227220 */ /* 0x080fe20000400000 */
[-C--:B------:R-:W-:Y:S01]  /*22d0*/  FMUL R19, R32, R21.reuse ;  /* 0x0000001520137220 */ /* 0x080fe20000400000 */
[-C--:B------:R-:W-:Y:S01]  /*22e0*/  FMUL R76, R76, R21.reuse ;  /* 0x000000154c4c7220 */ /* 0x080fe20000400000 */
[-C--:B------:R-:W-:Y:S01]  /*22f0*/  FMUL R25, R38, R21.reuse ;  /* 0x0000001526197220 */ /* 0x080fe20000400000 */
[-C--:B------:R-:W-:Y:S01]  /*2300*/  FMUL R24, R18, R21.reuse ;  /* 0x0000001512187220 */ /* 0x080fe20000400000 */
[----:B------:R-:W-:Y:S01]  /*2310*/  FMUL R31, R16, R21 ;  /* 0x00000015101f7220 */ /* 0x000fe20000400000 */
[----:B------:R-:W-:Y:S02]  /*2320*/  F2FP.PACK_AB R16, R17, R36 ;  /* 0x000000241110723e */ /* 0x000fe400000000ff */
[----:B------:R-:W-:-:S02]  /*2330*/  F2FP.PACK_AB R17, R19, R34 ;  /* 0x000000221311723e */ /* 0x000fc400000000ff */
[----:B------:R-:W-:Y:S01]  /*2340*/  F2FP.PACK_AB R18, R25, R76 ;  /* 0x0000004c1912723e */ /* 0x000fe200000000ff */
[----:B------:R-:W-:Y:S01]  /*2350*/  HADD2.F32 R25, -RZ, R40.H0_H0 ;  /* 0x20000028ff197230 */ /* 0x000fe20000004100 */
[----:B------:R-:W-:Y:S01]  /*2360*/  F2FP.PACK_AB R19, R31, R24 ;  /* 0x000000181f13723e */ /* 0x000fe200000000ff */
        /* <DEDUP_REMOVED lines=35> */
[----:B-1----:R-:W-:Y:S01]  /*25a0*/  FMUL R24, R24, R19 ;  /* 0x0000001318187220 */ /* 0x002fe20000400000 */
[----:B------:R-:W-:-:S03]  /*25b0*/  HADD2.F32 R44, -RZ, R44.H0_H0 ;  /* 0x2000002cff2c7230 */ /* 0x000fc60000004100 */
[-C--:B------:R-:W-:Y:S01]  /*25c0*/  FMUL R19, R17, R24.reuse ;  /* 0x0000001811137220 */ /* 0x080fe20000400000 */
[-C--:B------:R-:W-:Y:S01]  /*25d0*/  FMUL R34, R43, R24.reuse ;  /* 0x000000182b227220 */ /* 0x080fe20000400000 */
[-C--:B------:R-:W-:Y:S01]  /*25e0*/  FMUL R16, R25, R24.reuse ;  /* 0x0000001819107220 */ /* 0x080fe20000400000 */
[-C--:B------:R-:W-:Y:S01]  /*25f0*/  FMUL R31, R31, R24.reuse ;  /* 0x000000181f1f7220 */ /* 0x080fe20000400000 */
[----:B------:R-:W-:Y:S01]  /*2600*/  FMUL R18, R41, R24 ;  /* 0x0000001829127220 */ /* 0x000fe20000400000 */
[----:B------:R-:W-:Y:S01]  /*2610*/  FMUL R25, R30, R30 ;  /* 0x0000001e1e197220 */ /* 0x000fe20000400000 */
[-C--:B------:R-:W-:Y:S01]  /*2620*/  FMUL R35, R35, R24.reuse ;  /* 0x0000001823237220 */ /* 0x080fe20000400000 */
[----:B------:R-:W-:Y:S01]  /*2630*/  FMUL R32, R33, R24 ;  /* 0x0000001821207220 */ /* 0x000fe20000400000 */
[----:B------:R-:W-:Y:S01]  /*2640*/  F2FP.PACK_AB R19, R34, R19 ;  /* 0x000000132213723e */ /* 0x000fe200000000ff */
[----:B------:R-:W-:Y:S01]  /*2650*/  HADD2.F32 R34, -RZ, R45.H0_H0 ;  /* 0x2000002dff227230 */ /* 0x000fe20000004100 */
[----:B------:R-:W-:Y:S01]  /*2660*/  FFMA R25, R44, R44, R25 ;  /* 0x0000002c2c197223 */ /* 0x000fe20000000019 */
[----:B------:R-:W-:-:S02]  /*2670*/  F2FP.PACK_AB R17, R18, R31 ;  /* 0x0000001f1211723e */ /* 0x000fc400000000ff */
[----:B------:R-:W-:Y:S01]  /*2680*/  F2FP.PACK_AB R18, R32, R35 ;  /* 0x000000232012723e */ /* 0x000fe200000000ff */
[----:B------:R-:W-:Y:S01]  /*2690*/  HADD2.F32 R32, -RZ, R45.H1_H1 ;  /* 0x3000002dff207230 */ /* 0x000fe20000004100 */
[----:B------:R-:W-:Y:S01]  /*26a0*/  FMUL R27, R27, R24 ;  /* 0x000000181b1b7220 */ /* 0x000fe20000400000 */
[----:B------:R-:W-:Y:S01]  /*26b0*/  FFMA R25, R34, R34, R25 ;  /* 0x0000002222197223 */ /* 0x000fe20000000019 */
[----:B------:R-:W-:-:S03]  /*26c0*/  HADD2.F32 R36, -RZ, R46.H0_H0 ;  /* 0x2000002eff247230 */ /* 0x000fc60000004100 */
[----:B------:R-:W-:Y:S01]  /*26d0*/  FFMA R25, R32, R32, R25 ;  /* 0x0000002020197223 */ /* 0x000fe20000000019 */
[----:B------:R-:W-:Y:S01]  /*26e0*/  F2FP.PACK_AB R16, R27, R16 ;  /* 0x000000101b10723e */ /* 0x000fe200000000ff */
[----:B------:R-:W-:Y:S02]  /*26f0*/  HADD2.F32 R46, -RZ, R46.H1_H1 ;  /* 0x3000002eff2e7230 */ /* 0x000fe40000004100 */
[----:B------:R-:W-:Y:S02]  /*2700*/  FFMA R25, R36, R36, R25 ;  /* 0x0000002424197223 */ /* 0x000fe40000000019 */
        /* <DEDUP_REMOVED lines=35> */
[----:B------:R-:W-:Y:S01]  /*2940*/  F2FP.PACK_AB R18, R29, R36 ;  /* 0x000000241d12723e */ /* 0x000fe200000000ff */
[----:B------:R-:W-:Y:S01]  /*2950*/  HADD2.F32 R48, -RZ, R48.H0_H0 ;  /* 0x20000030ff307230 */ /* 0x000fe20000004100 */
[----:B------:R-:W-:Y:S01]  /*2960*/  F2FP.PACK_AB R16, R17, R44 ;  /* 0x0000002c1110723e */ /* 0x000fe200000000ff */
[----:B------:R-:W-:Y:S01]  /*2970*/  FMUL R29, R27, R27 ;  /* 0x0000001b1b1d7220 */ /* 0x000fe20000400000 */
[----:B------:R-:W-:-:S02]  /*2980*/  F2FP.PACK_AB R17, R19, R34 ;  /* 0x000000221311723e */ /* 0x000fc400000000ff */
[----:B------:R-:W-:Y:S01]  /*2990*/  F2FP.PACK_AB R19, R31, R28 ;  /* 0x0000001c1f13723e */ /* 0x000fe200000000ff */
[--C-:B------:R-:W-:Y:S01]  /*29a0*/  HADD2.F32 R28, -RZ, R49.reuse.H0_H0 ;  /* 0x20000031ff1c7230 */ /* 0x100fe20000004100 */
[----:B------:R-:W-:Y:S01]  /*29b0*/  FFMA R29, R48, R48, R29 ;  /* 0x00000030301d7223 */ /* 0x000fe2000000001d */
[----:B------:R-:W-:-:S03]  /*29c0*/  HADD2.F32 R49, -RZ, R49.H1_H1 ;  /* 0x30000031ff317230 */ /* 0x000fc60000004100 */
[----:B------:R-:W-:Y:S01]  /*29d0*/  FFMA R30, R28, R28, R29 ;  /* 0x0000001c1c1e7223 */ /* 0x000fe2000000001d */
[----:B------:R-:W-:-:S03]  /*29e0*/  HADD2.F32 R29, -RZ, R50.H0_H0 ;  /* 0x20000032ff1d7230 */ /* 0x000fc60000004100 */
[----:B------:R-:W-:Y:S01]  /*29f0*/  FFMA R30, R49, R49, R30 ;  /* 0x00000031311e7223 */ /* 0x000fe2000000001e */
[----:B------:R0:W-:Y:S01]  /*2a00*/  @!P3 STG.E.128 [R100.64], R16 ;  /* 0x000000106400b986 */ /* 0x0001e2000c101d04 */
[----:B------:R-:W-:Y:S02]  /*2a10*/  HADD2.F32 R50, -RZ, R50.H1_H1 ;  /* 0x30000032ff327230 */ /* 0x000fe40000004100 */
[----:B0-----:R-:W-:Y:S01]  /*2a20*/  FFMA R17, R29, R29, R30 ;  /* 0x0000001d1d117223 */ /* 0x001fe2000000001e */
[----:B------:R-:W-:-:S03]  /*2a30*/  HADD2.F32 R16, -RZ, R51.H0_H0 ;  /* 0x20000033ff107230 */ /* 0x000fc60000004100 */
[----:B------:R-:W-:Y:S01]  /*2a40*/  FFMA R17, R50, R50, R17 ;  /* 0x0000003232117223 */ /* 0x000fe20000000011 */
[----:B------:R-:W-:-:S03]  /*2a50*/  HADD2.F32 R51, -RZ, R51.H1_H1 ;  /* 0x30000033ff337230 */ /* 0x000fc60000004100 */
[----:B------:R-:W-:-:S04]  /*2a60*/  FFMA R18, R16, R16, R17 ;  /* 0x0000001010127223 */ /* 0x000fc80000000011 */
[----:B------:R-:W-:-:S05]  /*2a70*/  FFMA R18, R51, R51, R18 ;  /* 0x0000003333127223 */ /* 0x000fca0000000012 */
[----:B------:R-:W0:Y:S02]  /*2a80*/  SHFL.BFLY PT, R17, R18, 0x8, 0x1f ;  /* 0x0d001f0012117f89 */ /* 0x000e2400000e0000 */
[----:B0-----:R-:W-:-:S05]  /*2a90*/  FADD R17, R18, R17 ;  /* 0x0000001112117221 */ /* 0x001fca0000000000 */
[----:B------:R-:W0:Y:S02]  /*2aa0*/  SHFL.BFLY PT, R30, R17, 0x4, 0x1f ;  /* 0x0c801f00111e7f89 */ /* 0x000e2400000e0000 */
[----:B0-----:R-:W-:-:S05]  /*2ab0*/  FADD R30, R17, R30 ;  /* 0x0000001e111e7221 */ /* 0x001fca0000000000 */
[----:B------:R-:W0:Y:S01]  /*2ac0*/  SHFL.BFLY PT, R19, R30, 0x2, 0x1f ;  /* 0x0c401f001e137f89 */ /* 0x000e2200000e0000 */
[--C-:B------:R-:W-:Y:S02]  /*2ad0*/  HADD2.F32 R17, -RZ, R52.reuse.H1_H1 ;  /* 0x30000034ff117230 */ /* 0x100fe40000004100 */
[----:B------:R-:W-:Y:S01]  /*2ae0*/  HADD2.F32 R52, -RZ, R52.H0_H0 ;  /* 0x20000034ff347230 */ /* 0x000fe20000004100 */
[----:B0-----:R-:W-:-:S05]  /*2af0*/  FADD R32, R30, R19 ;  /* 0x000000131e207221 */ /* 0x001fca0000000000 */
[----:B------:R-:W0:Y:S01]  /*2b00*/  SHFL.BFLY PT, R19, R32, 0x1, 0x1f ;  /* 0x0c201f0020137f89 */ /* 0x000e2200000e0000 */
[----:B------:R-:W-:Y:S01]  /*2b10*/  FMUL R31, R17, R17 ;  /* 0x00000011111f7220 */ /* 0x000fe20000400000 */
[----:B------:R-:W-:-:S03]  /*2b20*/  HADD2.F32 R30, -RZ, R53.H0_H0 ;  /* 0x20000035ff1e7230 */ /* 0x000fc60000004100 */
[----:B------:R-:W-:Y:S01]  /*2b30*/  FFMA R31, R52, R52, R31 ;  /* 0x00000034341f7223 */ /* 0x000fe2000000001f */
[----:B------:R-:W-:Y:S01]  /*2b40*/  HADD2.F32 R53, -RZ, R53.H1_H1 ;  /* 0x30000035ff357230 */ /* 0x000fe20000004100 */
[----:B0-----:R-:W-:Y:S02]  /*2b50*/  FADD R19, R32, R19 ;  /* 0x0000001320137221 */ /* 0x001fe40000000000 */
[----:B------:R-:W-:Y:S01]  /*2b60*/  FFMA R32, R30, R30, R31 ;  /* 0x0000001e1e207223 */ /* 0x000fe2000000001f */
[--C-:B------:R-:W-:Y:S01]  /*2b70*/  HADD2.F32 R31, -RZ, R54.reuse.H0_H0 ;  /* 0x20000036ff1f7230 */ /* 0x100fe20000004100 */
[----:B------:R-:W-:Y:S02]  /*2b80*/  FADD R33, R19, c[0x0][0x178] ;  /* 0x00005e0013217621 */ /* 0x000fe40000000000 */
[----:B------:R-:W-:Y:S01]  /*2b90*/  FFMA R32, R53, R53, R32 ;  /* 0x0000003535207223 */ /* 0x000fe20000000020 */
[----:B------:R-:W-:Y:S01]  /*2ba0*/  HADD2.F32 R54, -RZ, R54.H1_H1 ;  /* 0x30000036ff367230 */ /* 0x000fe20000004100 */
[----:B------:R0:W1:Y:S02]  /*2bb0*/  MUFU.SQRT R19, R33 ;  /* 0x0000002100137308 */ /* 0x0000640000002000 */
        /* <DEDUP_REMOVED lines=13> */
[--C-:B------:R-:W-:Y:S02]  /*2c90*/  HADD2.F32 R33, -RZ, R56.reuse.H1_H1 ;  /* 0x30000038ff217230 */ /* 0x100fe40000004100 */
[----:B------:R-:W-:Y:S02]  /*2ca0*/  HADD2.F32 R56, -RZ, R56.H0_H0 ;  /* 0x20000038ff387230 */ /* 0x000fe40000004100 */
[--C-:B------:R-:W-:Y:S02]  /*2cb0*/  HADD2.F32 R36, -RZ, R57.reuse.H0_H0 ;  /* 0x20000039ff247230 */ /* 0x100fe40000004100 */
[----:B------:R-:W-:Y:S01]  /*2cc0*/  HADD2.F32 R57, -RZ, R57.H1_H1 ;  /* 0x30000039ff397230 */ /* 0x000fe20000004100 */
[----:B0-----:R-:W-:-:S04]  /*2cd0*/  FADD R37, R38, R37 ;  /* 0x0000002526257221 */ /* 0x001fc80000000000 */
[----:B------:R-:W-:Y:S01]  /*2ce0*/  FADD R39, R37, c[0x0][0x178] ;  /* 0x00005e0025277621 */ /* 0x000fe20000000000 */
[----:B------:R-:W-:-:S04]  /*2cf0*/  FMUL R37, R33, R33 ;  /* 0x0000002121257220 */ /* 0x000fc80000400000 */
[----:B------:R-:W-:-:S04]  /*2d00*/  FFMA R37, R56, R56, R37 ;  /* 0x0000003838257223 */ /* 0x000fc80000000025 */
[----:B------:R-:W-:Y:S01]  /*2d10*/  FFMA R38, R36, R36, R37 ;  /* 0x0000002424267223 */ /* 0x000fe20000000025 */
[----:B------:R-:W-:-:S03]  /*2d20*/  HADD2.F32 R37, -RZ, R58.H0_H0 ;  /* 0x2000003aff257230 */ /* 0x000fc60000004100 */
[----:B------:R-:W-:Y:S01]  /*2d30*/  FFMA R38, R57, R57, R38 ;  /* 0x0000003939267223 */ /* 0x000fe20000000026 */
[----:B------:R0:W3:Y:S01]  /*2d40*/  MUFU.SQRT R34, R39 ;  /* 0x0000002700227308 */ /* 0x0000e20000002000 */
        /* <DEDUP_REMOVED lines=15> */
[----:B------:R-:W-:-:S03]  /*2e40*/  HADD2.F32 R60, -RZ, R60.H0_H0 ;  /* 0x2000003cff3c7230 */ /* 0x000fc60000004100 */
[----:B------:R-:W-:-:S04]  /*2e50*/  FMUL R43, R39, R39 ;  /* 0x00000027272b7220 */ /* 0x000fc80000400000 */
[----:B------:R-:W-:Y:S01]  /*2e60*/  FFMA R42, R60, R60, R43 ;  /* 0x0000003c3c2a7223 */ /* 0x000fe2000000002b */
[----:B0-----:R-:W-:Y:S01]  /*2e70*/  FADD R44, R41, R44 ;  /* 0x0000002c292c7221 */ /* 0x001fe20000000000 */
[----:B------:R-:W-:-:S03]  /*2e80*/  HADD2.F32 R41, -RZ, R61.H0_H0 ;  /* 0x2000003dff297230 */ /* 0x000fc60000004100 */
[----:B------:R-:W-:Y:S01]  /*2e90*/  FADD R44, R44, c[0x0][0x178] ;  /* 0x00005e002c2c7621 */ /* 0x000fe20000000000 */
[----:B------:R-:W-:-:S03]  /*2ea0*/  HADD2.F32 R61, -RZ, R61.H1_H1 ;  /* 0x3000003dff3d7230 */ /* 0x000fc60000004100 */
[----:B------:R0:W4:Y:S02]  /*2eb0*/  MUFU.SQRT R102, R44 ;  /* 0x0000002c00667308 */ /* 0x0001240000002000 */
[----:B0-----:R-:W-:Y:S01]  /*2ec0*/  FFMA R44, R41, R41, R42 ;  /* 0x00000029292c7223 */ /* 0x001fe2000000002a */
[----:B------:R-:W-:-:S03]  /*2ed0*/  HADD2.F32 R42, -RZ, R62.H0_H0 ;  /* 0x2000003eff2a7230 */ /* 0x000fc60000004100 */
[----:B------:R-:W-:Y:S01]  /*2ee0*/  FFMA R43, R61, R61, R44 ;  /* 0x0000003d3d2b7223 */ /* 0x000fe2000000002c */
[----:B------:R-:W-:-:S03]  /*2ef0*/  HADD2.F32 R62, -RZ, R62.H1_H1 ;  /* 0x3000003eff3e7230 */ /* 0x000fc60000004100 */
[----:B------:R-:W-:Y:S01]  /*2f00*/  FFMA R45, R42, R42, R43 ;  /* 0x0000002a2a2d7223 */ /* 0x000fe2000000002b */
        /* <DEDUP_REMOVED lines=12> */
[----:B------:R-:W-:Y:S01]  /*2fd0*/  HADD2.F32 R77, -RZ, R64.H0_H0 ;  /* 0x20000040ff4d7230 */ /* 0x000fe20000004100 */
[----:B------:R-:W-:Y:S01]  /*2fe0*/  IADD3 R90, P1, R90, c[0x0][0x168], RZ ;  /* 0x00005a005a5a7a10 */ /* 0x000fe20007f3e0ff */
[----:B------:R-:W-:-:S03]  /*2ff0*/  HADD2.F32 R76, -RZ, R65.H0_H0 ;  /* 0x20000041ff4c7230 */ /* 0x000fc60000004100 */
[----:B------:R-:W-:Y:S01]  /*3000*/  IADD3.X R91, R89, c[0x0][0x16c], RZ, P1, !PT ;  /* 0x00005b00595b7a10 */ /* 0x000fe20000ffe4ff */
[----:B------:R-:W-:Y:S01]  /*3010*/  HADD2.F32 R89, -RZ, R65.H1_H1 ;  /* 0x30000041ff597230 */ /* 0x000fe20000004100 */
[----:B0-----:R-:W-:-:S04]  /*3020*/  FADD R46, R79, R46 ;  /* 0x0000002e4f2e7221 */ /* 0x001fc80000000000 */
[----:B------:R-:W-:Y:S01]  /*3030*/  FADD R92, R46, c[0x0][0x178] ;  /* 0x00005e002e5c7621 */ /* 0x000fe20000000000 */
[----:B------:R-:W-:-:S05]  /*3040*/  HADD2.F32 R46, -RZ, R64.H1_H1 ;  /* 0x30000040ff2e7230 */ /* 0x000fca0000004100 */
[----:B------:R-:W-:-:S04]  /*3050*/  FMUL R44, R46, R46 ;  /* 0x0000002e2e2c7220 */ /* 0x000fc80000400000 */
[----:B------:R-:W-:Y:S01]  /*3060*/  FFMA R45, R77, R77, R44 ;  /* 0x0000004d4d2d7223 */ /* 0x000fe2000000002c */
        /* <DEDUP_REMOVED lines=24> */
[----:B------:R-:W-:Y:S01]  /*31f0*/  FFMA R44, R68, R68, R67 ;  /* 0x00000044442c7223 */ /* 0x000fe20000000043 */
[----:B------:R-:W-:-:S03]  /*3200*/  HADD2.F32 R67, -RZ, R70.H0_H0 ;  /* 0x20000046ff437230 */ /* 0x000fc60000004100 */
[----:B------:R-:W-:Y:S01]  /*3210*/  FFMA R44, R65, R65, R44 ;  /* 0x00000041412c7223 */ /* 0x000fe2000000002c */
[----:B------:R0:W5:Y:S03]  /*3220*/  MUFU.SQRT R103, R92 ;  /* 0x0000005c00677308 */ /* 0x0001660000002000 */
[----:B------:R-:W-:-:S04]  /*3230*/  FFMA R44, R69, R69, R44 ;  /* 0x00000045452c7223 */ /* 0x000fc8000000002c */
[----:B------:R-:W-:Y:S01]  /*3240*/  FFMA R95, R67, R67, R44 ;  /* 0x00000043435f7223 */ /* 0x000fe2000000002c */
[----:B0-----:R-:W-:Y:S02]  /*3250*/  HADD2.F32 R92, -RZ, R70.H1_H1 ;  /* 0x30000046ff5c7230 */ /* 0x001fe40000004100 */
        /* <DEDUP_REMOVED lines=10> */
[----:B------:R0:W0:Y:S02]  /*3300*/  MUFU.SQRT R104, R66 ;  /* 0x0000004200687308 */ /* 0x0000240000002000 */
[----:B0-----:R-:W-:-:S05]  /*3310*/  FADD R66, R64, R99 ;  /* 0x0000006340427221 */ /* 0x001fca0000000000 */
[----:B------:R-:W0:Y:S01]  /*3320*/  SHFL.BFLY PT, R99, R66, 0x1, 0x1f ;  /* 0x0c201f0042637f89 */ /* 0x000e2200000e0000 */
[--C-:B--2---:R-:W-:Y:S02]  /*3330*/  HADD2.F32 R44, -RZ, R72.reuse.H1_H1 ;  /* 0x30000048ff2c7230 */ /* 0x104fe40000004100 */
[----:B------:R-:W-:-:S03]  /*3340*/  HADD2.F32 R72, -RZ, R72.H0_H0 ;  /* 0x20000048ff487230 */ /* 0x000fc60000004100 */
[----:B------:R-:W-:Y:S01]  /*3350*/  FMUL R71, R44, R44 ;  /* 0x0000002c2c477220 */ /* 0x000fe20000400000 */
[----:B------:R-:W-:-:S03]  /*3360*/  HADD2.F32 R64, -RZ, R73.H0_H0 ;  /* 0x20000049ff407230 */ /* 0x000fc60000004100 */
[----:B------:R-:W-:Y:S01]  /*3370*/  FFMA R71, R72, R72, R71 ;  /* 0x0000004848477223 */ /* 0x000fe20000000047 */
[----:B------:R-:W-:Y:S01]  /*3380*/  HADD2.F32 R73, -RZ, R73.H1_H1 ;  /* 0x30000049ff497230 */ /* 0x000fe20000004100 */
[----:B0-----:R-:W-:-:S04]  /*3390*/  FADD R99, R66, R99 ;  /* 0x0000006342637221 */ /* 0x001fc80000000000 */
[----:B------:R-:W-:-:S04]  /*33a0*/  FADD R100, R99, c[0x0][0x178] ;  /* 0x00005e0063647621 */ /* 0x000fc80000000000 */
[----:B------:R0:W2:Y:S01]  /*33b0*/  MUFU.SQRT R98, R100 ;  /* 0x0000006400627308 */ /* 0x0000a20000002000 */
[--C-:B------:R-:W-:Y:S01]  /*33c0*/  HADD2.F32 R66, -RZ, R74.reuse.H0_H0 ;  /* 0x2000004aff427230 */ /* 0x100fe20000004100 */
[----:B0-----:R-:W-:Y:S01]  /*33d0*/  FFMA R100, R64, R64, R71 ;  /* 0x0000004040647223 */ /* 0x001fe20000000047 */
[----:B------:R-:W-:-:S03]  /*33e0*/  HADD2.F32 R74, -RZ, R74.H1_H1 ;  /* 0x3000004aff4a7230 */ /* 0x000fc60000004100 */
[----:B------:R-:W-:-:S04]  /*33f0*/  FFMA R71, R73, R73, R100 ;  /* 0x0000004949477223 */ /* 0x000fc80000000064 */
        /* <DEDUP_REMOVED lines=8> */
[----:B------:R-:W0:Y:S01]  /*3480*/  SHFL.BFLY PT, R107, R106, 0x4, 0x1f ;  /* 0x0c801f006a6b7f89 */ /* 0x000e2200000e0000 */
[----:B-1----:R-:W-:Y:S01]  /*3490*/  FSETP.GT.AND P0, PT, R19, 8.50705917302346158658e+37, PT ;  /* 0x7e8000001300780b */ /* 0x002fe20003f04000 */
[----:B0-----:R-:W-:-:S05]  /*34a0*/  FADD R107, R106, R107 ;  /* 0x0000006b6a6b7221 */ /* 0x001fca0000000000 */
[----:B------:R-:W0:Y:S01]  /*34b0*/  SHFL.BFLY PT, R100, R107, 0x2, 0x1f ;  /* 0x0c401f006b647f89 */ /* 0x000e2200000e0000 */
[----:B------:R-:W-:-:S06]  /*34c0*/  FSETP.GEU.AND P5, PT, R19, 1.175494350822287508e-38, PT ;  /* 0x008000001300780b */ /* 0x000fcc0003fae000 */
[----:B------:R-:W-:Y:S01]  /*34d0*/  @P0 FMUL R19, R19, 0.25 ;  /* 0x3e80000013130820 */ /* 0x000fe20000400000 */
[----:B------:R-:W-:Y:S02]  /*34e0*/  FSEL R18, R80, 1, P0 ;  /* 0x3f80000050127808 */ /* 0x000fe40000000000 */
[----:B---3--:R-:W-:Y:S01]  /*34f0*/  FSETP.GT.AND P0, PT, R34, 8.50705917302346158658e+37, PT ;  /* 0x7e8000002200780b */ /* 0x008fe20003f04000 */
[----:B0-----:R-:W-:-:S05]  /*3500*/  FADD R108, R107, R100 ;  /* 0x000000646b6c7221 */ /* 0x001fca0000000000 */
[----:B------:R-:W0:Y:S01]  /*3510*/  SHFL.BFLY PT, R109, R108, 0x1, 0x1f ;  /* 0x0c201f006c6d7f89 */ /* 0x000e2200000e0000 */
[----:B------:R-:W-:-:S06]  /*3520*/  FSETP.GEU.AND P4, PT, R34, 1.175494350822287508e-38, PT ;  /* 0x008000002200780b */ /* 0x000fcc0003f8e000 */
[----:B------:R-:W-:Y:S01]  /*3530*/  @P0 FMUL R34, R34, 0.25 ;  /* 0x3e80000022220820 */ /* 0x000fe20000400000 */
[----:B------:R-:W-:Y:S02]  /*3540*/  FSEL R35, R80, 1, P0 ;  /* 0x3f80000050237808 */ /* 0x000fe40000000000 */
[C---:B----4-:R-:W-:Y:S02]  /*3550*/  FSETP.GT.AND P0, PT, R102.reuse, 8.50705917302346158658e+37, PT ;  /* 0x7e8000006600780b */ /* 0x050fe40003f04000 */
[----:B------:R-:W-:Y:S02]  /*3560*/  FSETP.GEU.AND P3, PT, R102, 1.175494350822287508e-38, PT ;  /* 0x008000006600780b */ /* 0x000fe40003f6e000 */
[----:B------:R-:W-:-:S09]  /*3570*/  FSEL R40, R80, 1, P0 ;  /* 0x3f80000050287808 */ /* 0x000fd20000000000 */
[----:B------:R-:W-:Y:S01]  /*3580*/  @P0 FMUL R102, R102, 0.25 ;  /* 0x3e80000066660820 */ /* 0x000fe20000400000 */
[----:B0-----:R-:W-:Y:S01]  /*3590*/  FADD R109, R108, R109 ;  /* 0x0000006d6c6d7221 */ /* 0x001fe20000000000 */
[----:B-----5:R-:W-:-:S03]  /*35a0*/  FSETP.GT.AND P0, PT, R103, 8.50705917302346158658e+37, PT ;  /* 0x7e8000006700780b */ /* 0x020fc60003f04000 */
[----:B------:R-:W-:-:S04]  /*35b0*/  FADD R109, R109, c[0x0][0x178] ;  /* 0x00005e006d6d7621 */ /* 0x000fc80000000000 */
[----:B------:R-:W0:Y:S01]  /*35c0*/  MUFU.SQRT R100, R109 ;  /* 0x0000006d00647308 */ /* 0x000e220000002000 */
[----:B------:R-:W-:Y:S02]  /*35d0*/  FSETP.GEU.AND P2, PT, R103, 1.175494350822287508e-38, PT ;  /* 0x008000006700780b */ /* 0x000fe40003f4e000 */
[----:B------:R-:W-:-:S03]  /*35e0*/  FSEL R47, R80, 1, P0 ;  /* 0x3f800000502f7808 */ /* 0x000fc60000000000 */
[----:B------:R-:W-:Y:S01]  /*35f0*/  @P0 FMUL R103, R103, 0.25 ;  /* 0x3e80000067670820 */ /* 0x000fe20000400000 */
[----:B------:R-:W-:Y:S02]  /*3600*/  FSETP.GT.AND P0, PT, R104, 8.50705917302346158658e+37, PT ;  /* 0x7e8000006800780b */ /* 0x000fe40003f04000 */
[----:B--2---:R-:W-:Y:S02]  /*3610*/  FSETP.GT.AND P6, PT, R98, 8.50705917302346158658e+37, PT ;  /* 0x7e8000006200780b */ /* 0x004fe40003fc4000 */
[----:B------:R-:W-:Y:S02]  /*3620*/  P2R R101, PR, RZ, 0x20 ;  /* 0x00000020ff657803 */ /* 0x000fe40000000000 */
[----:B0-----:R-:W-:Y:S02]  /*3630*/  FSETP.GT.AND P5, PT, R100, 8.50705917302346158658e+37, PT ;  /* 0x7e8000006400780b */ /* 0x001fe40003fa4000 */
[----:B------:R-:W-:-:S05]  /*3640*/  FSETP.GEU.AND P1, PT, R104, 1.175494350822287508e-38, PT ;  /* 0x008000006800780b */ /* 0x000fca0003f2e000 */
[----:B------:R-:W-:Y:S01]  /*3650*/  @P0 FMUL R104, R104, 0.25 ;  /* 0x3e80000068680820 */ /* 0x000fe20000400000 */
[----:B------:R-:W-:Y:S02]  /*3660*/  FSEL R97, R80, 1, P0 ;  /* 0x3f80000050617808 */ /* 0x000fe40000000000 */
[C---:B------:R-:W-:Y:S01]  /*3670*/  FSETP.GEU.AND P0, PT, R98.reuse, 1.175494350822287508e-38, PT ;  /* 0x008000006200780b */ /* 0x040fe20003f0e000 */
[----:B------:R-:W-:Y:S01]  /*3680*/  @P6 FMUL R98, R98, 0.25 ;  /* 0x3e80000062626820 */ /* 0x000fe20000400000 */
[----:B------:R-:W-:Y:S02]  /*3690*/  FSEL R99, R80, 1, P6 ;  /* 0x3f80000050637808 */ /* 0x000fe40003000000 */
[C---:B------:R-:W-:Y:S01]  /*36a0*/  FSETP.GEU.AND P6, PT, R100.reuse, 1.175494350822287508e-38, PT ;  /* 0x008000006400780b */ /* 0x040fe20003fce000 */
[----:B------:R-:W-:Y:S01]  /*36b0*/  @P5 FMUL R100, R100, 0.25 ;  /* 0x3e80000064645820 */ /* 0x000fe20000400000 */
[----:B------:R-:W-:Y:S01]  /*36c0*/  FSEL R80, R80, 1, P5 ;  /* 0x3f80000050507808 */ /* 0x000fe20002800000 */
[----:B------:R-:W-:Y:S01]  /*36d0*/  @!P4 FMUL R34, R34, 16777216 ;  /* 0x4b8000002222c820 */ /* 0x000fe20000400000 */
[----:B------:R-:W-:-:S05]  /*36e0*/  ISETP.NE.AND P5, PT, R101, RZ, PT ;  /* 0x000000ff6500720c */ /* 0x000fca0003fa5270 */
[----:B------:R-:W0:Y:S01]  /*36f0*/  MUFU.RCP R34, R34 ;  /* 0x0000002200227308 */ /* 0x000e220000001000 */
[----:B------:R-:W-:-:S07]  /*3700*/  @!P4 FMUL R35, R35, 16777216 ;  /* 0x4b8000002323c820 */ /* 0x000fce0000400000 */
[----:B------:R-:W-:Y:S01]  /*3710*/  @!P5 FMUL R19, R19, 16777216 ;  /* 0x4b8000001313d820 */ /* 0x000fe20000400000 */
[----:B------:R-:W-:Y:S01]  /*3720*/  @!P5 FMUL R18, R18, 16777216 ;  /* 0x4b8000001212d820 */ /* 0x000fe20000400000 */
[----:B------:R-:W-:Y:S02]  /*3730*/  ISETP.NE.AND P5, PT, R83, RZ, PT ;  /* 0x000000ff5300720c */ /* 0x000fe40003fa5270 */
[----:B------:R-:W-:Y:S02]  /*3740*/  SHF.R.U32.HI R83, RZ, 0x2, R0 ;  /* 0x00000002ff537819 */ /* 0x000fe40000011600 */
[----:B------:R-:W1:Y:S01]  /*3750*/  MUFU.RCP R19, R19 ;  /* 0x0000001300137308 */ /* 0x000e620000001000 */
[----:B------:R-:W-:Y:S01]  /*3760*/  @!P2 FMUL R103, R103, 16777216 ;  /* 0x4b8000006767a820 */ /* 0x000fe20000400000 */
[----:B------:R-:W-:Y:S01]  /*3770*/  LOP3.LUT R83, R83, 0x4, RZ, 0xc0, !PT ;  /* 0x0000000453537812 */ /* 0x000fe200078ec0ff */
[----:B0-----:R-:W-:Y:S01]  /*3780*/  FMUL R106, R34, R35 ;  /* 0x00000023226a7220 */ /* 0x001fe20000400000 */
[----:B------:R-:W-:Y:S01]  /*3790*/  @!P6 FMUL R100, R100, 16777216 ;  /* 0x4b8000006464e820 */ /* 0x000fe20000400000 */
[----:B------:R-:W-:-:S02]  /*37a0*/  @!P3 FMUL R102, R102, 16777216 ;  /* 0x4b8000006666b820 */ /* 0x000fc40000400000 */
[----:B------:R0:W-:Y:S01]  /*37b0*/  STS [R83+0x40], R25 ;  /* 0x0000401953007388 */ /* 0x0001e20000000800 */
[----:B------:R-:W2:Y:S01]  /*37c0*/  MUFU.RCP R34, R103 ;  /* 0x0000006700227308 */ /* 0x000ea20000001000 */
[----:B------:R-:W-:Y:S01]  /*37d0*/  @!P1 FMUL R104, R104, 16777216 ;  /* 0x4b80000068689820 */ /* 0x000fe20000400000 */
[----:B------:R-:W-:Y:S01]  /*37e0*/  ISETP.NE.AND P4, PT, R82, RZ, PT ;  /* 0x000000ff5200720c */ /* 0x000fe20003f85270 */
[----:B0-----:R-:W-:-:S05]  /*37f0*/  FMUL R25, R17, R106 ;  /* 0x0000006a11197220 */ /* 0x001fca0000400000 */
[----:B------:R-:W0:Y:S01]  /*3800*/  MUFU.RCP R17, R100 ;  /* 0x0000006400117308 */ /* 0x000e220000001000 */
[----:B------:R-:W-:Y:S01]  /*3810*/  @!P0 FMUL R98, R98, 16777216 ;  /* 0x4b80000062628820 */ /* 0x000fe20000400000 */
[----:B-1----:R-:W-:-:S06]  /*3820*/  FMUL R82, R19, R18 ;  /* 0x0000001213527220 */ /* 0x002fcc0000400000 */
[----:B------:R-:W1:Y:S01]  /*3830*/  MUFU.RCP R101, R102 ;  /* 0x0000006600657308 */ /* 0x000e620000001000 */
[----:B------:R-:W-:Y:S01]  /*3840*/  @!P2 FMUL R47, R47, 16777216 ;  /* 0x4b8000002f2fa820 */ /* 0x000fe20000400000 */
[----:B------:R-:W-:Y:S01]  /*3850*/  STS [R83+0x10], R22 ;  /* 0x0000101653007388 */ /* 0x000fe20000000800 */
[-C--:B------:R-:W-:Y:S01]  /*3860*/  FMUL R18, R29, R82.reuse ;  /* 0x000000521d127220 */ /* 0x080fe20000400000 */
[-C--:B------:R-:W-:Y:S01]  /*3870*/  FMUL R19, R50, R82.reuse ;  /* 0x0000005232137220 */ /* 0x080fe20000400000 */
[----:B------:R-:W-:Y:S01]  /*3880*/  @!P0 FMUL R99, R99, 16777216 ;  /* 0x4b80000063638820 */ /* 0x000fe20000400000 */
[----:B------:R3:W-:Y:S01]  /*3890*/  STS [R83+0x28], R20 ;  /* 0x0000281453007388 */ /* 0x0007e20000000800 */
[----:B------:R-:W-:Y:S01]  /*38a0*/  @!P6 FMUL R80, R80, 16777216 ;  /* 0x4b8000005050e820 */ /* 0x000fe20000400000 */
[----:B------:R-:W4:Y:S01]  /*38b0*/  MUFU.RCP R104, R104 ;  /* 0x0000006800687308 */ /* 0x000f220000001000 */
[-C--:B------:R-:W-:Y:S01]  /*38c0*/  FMUL R48, R48, R82.reuse ;  /* 0x0000005230307220 */ /* 0x080fe20000400000 */
[----:B------:R5:W-:Y:S01]  /*38d0*/  STS [R83+0x30], R21 ;  /* 0x0000301553007388 */ /* 0x000be20000000800 */
[-C--:B------:R-:W-:Y:S01]  /*38e0*/  FMUL R27, R27, R82.reuse ;  /* 0x000000521b1b7220 */ /* 0x080fe20000400000 */
[-C--:B------:R-:W-:Y:S01]  /*38f0*/  FMUL R28, R28, R82.reuse ;  /* 0x000000521c1c7220 */ /* 0x080fe20000400000 */
[-C--:B------:R-:W-:Y:S01]  /*3900*/  FMUL R49, R49, R82.reuse ;  /* 0x0000005231317220 */ /* 0x080fe20000400000 */
[----:B------:R0:W-:Y:S01]  /*3910*/  STS [R83+0x18], R23 ;  /* 0x0000181753007388 */ /* 0x0001e20000000800 */
[-C--:B------:R-:W-:Y:S01]  /*3920*/  FMUL R51, R51, R82.reuse ;  /* 0x0000005233337220 */ /* 0x080fe20000400000 */
[----:B---3--:R-:W-:Y:S01]  /*3930*/  FMUL R20, R16, R82 ;  /* 0x0000005210147220 */ /* 0x008fe20000400000 */
[-C--:B------:R-:W-:Y:S01]  /*3940*/  FMUL R22, R53, R106.reuse ;  /* 0x0000006a35167220 */ /* 0x080fe20000400000 */
[----:B------:R3:W-:Y:S01]  /*3950*/  STS [R83+0x38], R24 ;  /* 0x0000381853007388 */ /* 0x0007e20000000800 */
[----:B------:R-:W4:Y:S01]  /*3960*/  MUFU.RCP R98, R98 ;  /* 0x0000006200627308 */ /* 0x000f220000001000 */
[-C--:B-----5:R-:W-:Y:S01]  /*3970*/  FMUL R21, R30, R106.reuse ;  /* 0x0000006a1e157220 */ /* 0x0a0fe20000400000 */
[-C--:B------:R-:W-:Y:S01]  /*3980*/  FMUL R52, R52, R106.reuse ;  /* 0x0000006a34347220 */ /* 0x080fe20000400000 */
[-C--:B------:R-:W-:Y:S01]  /*3990*/  FMUL R31, R31, R106.reuse ;  /* 0x0000006a1f1f7220 */ /* 0x080fe20000400000 */
[-C--:B------:R-:W-:Y:S01]  /*39a0*/  FMUL R54, R54, R106.reuse ;  /* 0x0000006a36367220 */ /* 0x080fe20000400000 */
[-C--:B0-----:R-:W-:Y:S01]  /*39b0*/  FMUL R23, R32, R106.reuse ;  /* 0x0000006a20177220 */ /* 0x081fe20000400000 */
[----:B------:R-:W-:Y:S01]  /*39c0*/  IADD3 R14, P0, R14, c[0x0][0x168], RZ ;  /* 0x00005a000e0e7a10 */ /* 0x000fe20007f1e0ff */
[----:B------:R-:W-:Y:S01]  /*39d0*/  @!P3 FMUL R40, R40, 16777216 ;  /* 0x4b8000002828b820 */ /* 0x000fe20000400000 */
[----:B--2---:R-:W-:Y:S01]  /*39e0*/  FMUL R34, R34, R47 ;  /* 0x0000002f22227220 */ /* 0x004fe20000400000 */
[----:B---3--:R-:W-:Y:S01]  /*39f0*/  FMUL R24, R55, R106 ;  /* 0x0000006a37187220 */ /* 0x008fe20000400000 */
[----:B------:R-:W-:Y:S01]  /*3a00*/  FMUL R53, R17, R80 ;  /* 0x0000005011357220 */ /* 0x000fe20000400000 */
[----:B------:R-:W-:Y:S01]  /*3a10*/  F2FP.PACK_AB R18, R19, R18 ;  /* 0x000000121312723e */ /* 0x000fe200000000ff */
[----:B-1----:R-:W-:Y:S01]  /*3a20*/  FMUL R40, R101, R40 ;  /* 0x0000002865287220 */ /* 0x002fe20000400000 */
[----:B------:R-:W-:Y:S01]  /*3a30*/  F2FP.PACK_AB R16, R27, R48 ;  /* 0x000000301b10723e */ /* 0x000fe200000000ff */
[----:B------:R-:W-:Y:S01]  /*3a40*/  FMUL R43, R43, R34 ;  /* 0x000000222b2b7220 */ /* 0x000fe20000400000 */
[----:B------:R-:W-:Y:S01]  /*3a50*/  F2FP.PACK_AB R17, R49, R28 ;  /* 0x0000001c3111723e */ /* 0x000fe200000000ff */
[----:B------:R-:W-:Y:S01]  /*3a60*/  FMUL R32, R63, R34 ;  /* 0x000000223f207220 */ /* 0x000fe20000400000 */
[----:B------:R-:W-:-:S02]  /*3a70*/  F2FP.PACK_AB R19, R51, R20 ;  /* 0x000000143313723e */ /* 0x000fc400000000ff */
[----:B------:R-:W-:Y:S02]  /*3a80*/  F2FP.PACK_AB R21, R22, R21 ;  /* 0x000000151615723e */ /* 0x000fe400000000ff */
[----:B------:R-:W-:Y:S02]  /*3a90*/  IADD3.X R15, R15, c[0x0][0x16c], RZ, P0, !PT ;  /* 0x00005b000f0f7a10 */ /* 0x000fe400007fe4ff */
[----:B------:R-:W-:Y:S02]  /*3aa0*/  F2FP.PACK_AB R20, R25, R52 ;  /* 0x000000341914723e */ /* 0x000fe400000000ff */
[----:B------:R-:W-:Y:S02]  /*3ab0*/  F2FP.PACK_AB R22, R54, R31 ;  /* 0x0000001f3616723e */ /* 0x000fe400000000ff */
[----:B------:R-:W-:Y:S02]  /*3ac0*/  F2FP.PACK_AB R23, R24, R23 ;  /* 0x000000171817723e */ /* 0x000fe400000000ff */
[----:B------:R-:W-:Y:S01]  /*3ad0*/  IADD3 R8, P0, R8, c[0x0][0x168], RZ ;  /* 0x00005a0008087a10 */ /* 0x000fe20007f1e0ff */
[-C--:B------:R-:W-:Y:S01]  /*3ae0*/  FMUL R56, R56, R40.reuse ;  /* 0x0000002838387220 */ /* 0x080fe20000400000 */
[----:B------:R-:W-:Y:S01]  /*3af0*/  FMUL R33, R33, R40 ;  /* 0x0000002821217220 */ /* 0x000fe20000400000 */
[----:B------:R0:W-:Y:S01]  /*3b00*/  @!P4 STG.E.128 [R90.64], R16 ;  /* 0x000000105a00c986 */ /* 0x0001e2000c101d04 */
[----:B------:R-:W-:Y:S01]  /*3b10*/  IADD3.X R9, R9, c[0x0][0x16c], RZ, P0, !PT ;  /* 0x00005b0009097a10 */ /* 0x000fe200007fe4ff */
[----:B------:R-:W-:Y:S01]  /*3b20*/  @!P1 FMUL R97, R97, 16777216 ;  /* 0x4b80000061619820 */ /* 0x000fe20000400000 */
[----:B------:R-:W-:Y:S01]  /*3b30*/  F2FP.PACK_AB R27, R32, R43 ;  /* 0x0000002b201b723e */ /* 0x000fe200000000ff */
[----:B------:R1:W-:Y:S01]  /*3b40*/  @!P5 STG.E.128 [R14.64], R20 ;  /* 0x000000140e00d986 */ /* 0x0003e2000c101d04 */
[----:B------:R-:W-:-:S02]  /*3b50*/  IADD3 R4, P0, R4, c[0x0][0x168], RZ ;  /* 0x00005a0004047a10 */ /* 0x000fc40007f1e0ff */
[----:B------:R-:W-:Y:S01]  /*3b60*/  IADD3 R32, P1, R11, c[0x0][0x168], RZ ;  /* 0x00005a000b207a10 */ /* 0x000fe20007f3e0ff */
[----:B----4-:R-:W-:Y:S01]  /*3b70*/  FMUL R104, R104, R97 ;  /* 0x0000006168687220 */ /* 0x010fe20000400000 */
[----:B------:R-:W-:Y:S01]  /*3b80*/  ISETP.NE.AND P6, PT, R84, RZ, PT ;  /* 0x000000ff5400720c */ /* 0x000fe20003fc5270 */
[----:B------:R2:W-:Y:S01]  /*3b90*/  STS [R83+0x20], R26 ;  /* 0x0000201a53007388 */ /* 0x0005e20000000800 */
[----:B------:R-:W-:Y:S01]  /*3ba0*/  ISETP.NE.AND P2, PT, R85, RZ, PT ;  /* 0x000000ff5500720c */ /* 0x000fe20003f45270 */
[----:B------:R-:W-:Y:S01]  /*3bb0*/  FMUL R98, R98, R99 ;  /* 0x0000006362627220 */ /* 0x000fe20000400000 */
[----:B------:R-:W-:Y:S01]  /*3bc0*/  ISETP.NE.AND P3, PT, R86, RZ, PT ;  /* 0x000000ff5600720c */ /* 0x000fe20003f65270 */
[-C--:B------:R-:W-:Y:S01]  /*3bd0*/  FMUL R36, R36, R40.reuse ;  /* 0x0000002824247220 */ /* 0x080fe20000400000 */
[-C--:B------:R-:W-:Y:S01]  /*3be0*/  FMUL R57, R57, R40.reuse ;  /* 0x0000002839397220 */ /* 0x080fe20000400000 */
[----:B------:R-:W-:Y:S01]  /*3bf0*/  FMUL R37, R37, R40 ;  /* 0x0000002825257220 */ /* 0x000fe20000400000 */
[----:B0-----:R-:W-:-:S02]  /*3c00*/  F2FP.PACK_AB R16, R33, R56 ;  /* 0x000000382110723e */ /* 0x001fc400000000ff */
[----:B-1----:R-:W-:Y:S02]  /*3c10*/  LOP3.LUT R15, R5, 0x1f, R0, 0xf8, !PT ;  /* 0x0000001f050f7812 */ /* 0x002fe400078ef800 */
[----:B------:R-:W-:Y:S01]  /*3c20*/  IADD3.X R5, R7, c[0x0][0x16c], RZ, P0, !PT ;  /* 0x00005b0007057a10 */ /* 0x000fe200007fe4ff */
[-C--:B------:R-:W-:Y:S01]  /*3c30*/  FMUL R58, R58, R40.reuse ;  /* 0x000000283a3a7220 */ /* 0x080fe20000400000 */
[----:B------:R-:W-:Y:S01]  /*3c40*/  IADD3.X R33, R12, c[0x0][0x16c], RZ, P1, !PT ;  /* 0x00005b000c217a10 */ /* 0x000fe20000ffe4ff */
[-C--:B------:R-:W-:Y:S01]  /*3c50*/  FMUL R38, R38, R40.reuse ;  /* 0x0000002826267220 */ /* 0x080fe20000400000 */
[----:B------:R-:W-:Y:S01]  /*3c60*/  ISETP.GE.U32.AND P0, PT, R15, 0x3740, PT ;  /* 0x000037400f00780c */ /* 0x000fe20003f06070 */
[----:B------:R-:W-:Y:S01]  /*3c70*/  FMUL R59, R59, R40 ;  /* 0x000000283b3b7220 */ /* 0x000fe20000400000 */
[-C--:B------:R-:W-:Y:S01]  /*3c80*/  FMUL R41, R41, R34.reuse ;  /* 0x0000002229297220 */ /* 0x080fe20000400000 */
[-C--:B--2---:R-:W-:Y:S01]  /*3c90*/  FMUL R26, R61, R34.reuse ;  /* 0x000000223d1a7220 */ /* 0x084fe20000400000 */
[----:B------:R-:W-:Y:S01]  /*3ca0*/  ISETP.NE.AND P4, PT, R87, RZ, PT ;  /* 0x000000ff5700720c */ /* 0x000fe20003f85270 */
[-C--:B------:R-:W-:Y:S01]  /*3cb0*/  FMUL R60, R60, R34.reuse ;  /* 0x000000223c3c7220 */ /* 0x080fe20000400000 */
[----:B------:R-:W-:Y:S01]  /*3cc0*/  IADD3 R12, P1, R13, c[0x0][0x168], RZ ;  /* 0x00005a000d0c7a10 */ /* 0x000fe20007f3e0ff */
[-C--:B------:R-:W-:Y:S01]  /*3cd0*/  FMUL R39, R39, R34.reuse ;  /* 0x0000002227277220 */ /* 0x080fe20000400000 */
[-C--:B------:R-:W-:Y:S01]  /*3ce0*/  FMUL R42, R42, R34.reuse ;  /* 0x000000222a2a7220 */ /* 0x080fe20000400000 */
[----:B------:R-:W-:Y:S01]  /*3cf0*/  FMUL R29, R62, R34 ;  /* 0x000000223e1d7220 */ /* 0x000fe20000400000 */
[----:B------:R-:W-:Y:S01]  /*3d00*/  ISETP.NE.AND P5, PT, R88, RZ, PT ;  /* 0x000000ff5800720c */ /* 0x000fe20003fa5270 */
[----:B------:R0:W-:Y:S01]  /*3d10*/  STS [R83+0x60], R34 ;  /* 0x0000602253007388 */ /* 0x0001e20000000800 */
        /* <DEDUP_REMOVED lines=8> */
[----:B------:R1:W-:Y:S01]  /*3da0*/  STS [R83+0x58], R40 ;  /* 0x0000582853007388 */ /* 0x0003e20000000800 */
[-C--:B------:R-:W-:Y:S01]  /*3db0*/  FMUL R68, R68, R98.reuse ;  /* 0x0000006244447220 */ /* 0x080fe20000400000 */
[-C--:B------:R-:W-:Y:S01]  /*3dc0*/  FMUL R45, R45, R98.reuse ;  /* 0x000000622d2d7220 */ /* 0x080fe20000400000 */
[-C--:B------:R-:W-:Y:S01]  /*3dd0*/  FMUL R65, R65, R98.reuse ;  /* 0x0000006241417220 */ /* 0x080fe20000400000 */
[-C--:B0-----:R-:W-:Y:S01]  /*3de0*/  FMUL R34, R69, R98.reuse ;  /* 0x0000006245227220 */ /* 0x081fe20000400000 */
[-C--:B------:R-:W-:Y:S01]  /*3df0*/  FMUL R67, R67, R98.reuse ;  /* 0x0000006243437220 */ /* 0x080fe20000400000 */
[-C--:B------:R-:W-:Y:S01]  /*3e00*/  FMUL R92, R92, R98.reuse ;  /* 0x000000625c5c7220 */ /* 0x080fe20000400000 */
[-C--:B------:R-:W-:Y:S01]  /*3e10*/  FMUL R70, R70, R98.reuse ;  /* 0x0000006246467220 */ /* 0x080fe20000400000 */
[----:B------:R-:W-:Y:S01]  /*3e20*/  FMUL R95, R95, R98 ;  /* 0x000000625f5f7220 */ /* 0x000fe20000400000 */
[----:B------:R-:W-:Y:S01]  /*3e30*/  ISETP.GE.U32.AND.EX P0, PT, R2, RZ, PT, P0 ;  /* 0x000000ff0200720c */ /* 0x000fe20003f06100 */
[-C--:B------:R-:W-:Y:S01]  /*3e40*/  FMUL R72, R72, R53.reuse ;  /* 0x0000003548487220 */ /* 0x080fe20000400000 */
[-C--:B------:R-:W-:Y:S01]  /*3e50*/  FMUL R47, R44, R53.reuse ;  /* 0x000000352c2f7220 */ /* 0x080fe20000400000 */
[-C--:B------:R-:W-:Y:S01]  /*3e60*/  FMUL R64, R64, R53.reuse ;  /* 0x0000003540407220 */ /* 0x080fe20000400000 */
[-C--:B------:R-:W-:Y:S01]  /*3e70*/  FMUL R73, R73, R53.reuse ;  /* 0x0000003549497220 */ /* 0x080fe20000400000 */
[-C--:B------:R-:W-:Y:S01]  /*3e80*/  FMUL R66, R66, R53.reuse ;  /* 0x0000003542427220 */ /* 0x080fe20000400000 */
[-C--:B------:R-:W-:Y:S01]  /*3e90*/  FMUL R49, R74, R53.reuse ;  /* 0x000000354a317220 */ /* 0x080fe20000400000 */
[-C--:B------:R-:W-:Y:S01]  /*3ea0*/  FMUL R71, R71, R53.reuse ;  /* 0x0000003547477220 */ /* 0x080fe20000400000 */
[----:B-1----:R-:W-:Y:S01]  /*3eb0*/  FMUL R40, R75, R53 ;  /* 0x000000354b287220 */ /* 0x002fe20000400000 */
[----:B------:R-:W-:-:S02]  /*3ec0*/  IADD3.X R13, R10, c[0x0][0x16c], RZ, P1, !PT ;  /* 0x00005b000a0d7a10 */ /* 0x000fc40000ffe4ff */
[----:B------:R-:W-:Y:S02]  /*3ed0*/  F2FP.PACK_AB R17, R57, R36 ;  /* 0x000000243911723e */ /* 0x000fe400000000ff */
[----:B------:R-:W-:Y:S02]  /*3ee0*/  F2FP.PACK_AB R18, R58, R37 ;  /* 0x000000253a12723e */ /* 0x000fe400000000ff */
[----:B------:R-:W-:Y:S02]  /*3ef0*/  F2FP.PACK_AB R19, R59, R38 ;  /* 0x000000263b13723e */ /* 0x000fe400000000ff */
[----:B------:R-:W-:Y:S02]  /*3f00*/  F2FP.PACK_AB R25, R26, R41 ;  /* 0x000000291a19723e */ /* 0x000fe400000000ff */
[----:B------:R-:W-:Y:S02]  /*3f10*/  IADD3 R10, P1, R3, c[0x0][0x168], RZ ;  /* 0x00005a00030a7a10 */ /* 0x000fe40007f3e0ff */
[----:B------:R-:W-:-:S02]  /*3f20*/  F2FP.PACK_AB R24, R39, R60 ;  /* 0x0000003c2718723e */ /* 0x000fc400000000ff */
[----:B------:R-:W-:Y:S02]  /*3f30*/  F2FP.PACK_AB R26, R29, R42 ;  /* 0x0000002a1d1a723e */ /* 0x000fe400000000ff */
[----:B------:R-:W-:Y:S02]  /*3f40*/  F2FP.PACK_AB R28, R46, R77 ;  /* 0x0000004d2e1c723e */ /* 0x000fe400000000ff */
[----:B------:R-:W-:Y:S02]  /*3f50*/  F2FP.PACK_AB R29, R89, R76 ;  /* 0x0000004c591d723e */ /* 0x000fe400000000ff */
[----:B------:R-:W-:Y:S02]  /*3f60*/  F2FP.PACK_AB R30, R35, R30 ;  /* 0x0000001e231e723e */ /* 0x000fe400000000ff */
[----:B------:R-:W-:Y:S02]  /*3f70*/  F2FP.PACK_AB R31, R96, R93 ;  /* 0x0000005d601f723e */ /* 0x000fe400000000ff */
[----:B------:R-:W-:-:S02]  /*3f80*/  F2FP.PACK_AB R20, R45, R68 ;  /* 0x000000442d14723e */ /* 0x000fc400000000ff */
[----:B------:R-:W-:Y:S02]  /*3f90*/  F2FP.PACK_AB R21, R34, R65 ;  /* 0x000000412215723e */ /* 0x000fe400000000ff */
[----:B------:R-:W-:Y:S02]  /*3fa0*/  F2FP.PACK_AB R22, R92, R67 ;  /* 0x000000435c16723e */ /* 0x000fe400000000ff */
[----:B------:R-:W-:Y:S01]  /*3fb0*/  F2FP.PACK_AB R23, R95, R70 ;  /* 0x000000465f17723e */ /* 0x000fe200000000ff */
[----:B------:R-:W-:Y:S01]  /*3fc0*/  @!P6 STG.E.128 [R32.64], R16 ;  /* 0x000000102000e986 */ /* 0x000fe2000c101d04 */
[----:B------:R-:W-:Y:S02]  /*3fd0*/  F2FP.PACK_AB R72, R47, R72 ;  /* 0x000000482f48723e */ /* 0x000fe400000000ff */
[----:B------:R-:W-:Y:S02]  /*3fe0*/  F2FP.PACK_AB R73, R73, R64 ;  /* 0x000000404949723e */ /* 0x000fe400000000ff */
[----:B------:R-:W-:-:S02]  /*3ff0*/  F2FP.PACK_AB R74, R49, R66 ;  /* 0x00000042314a723e */ /* 0x000fc400000000ff */
[----:B------:R-:W-:Y:S02]  /*4000*/  IADD3.X R11, R6, c[0x0][0x16c], RZ, P1, !PT ;  /* 0x00005b00060b7a10 */ /* 0x000fe40000ffe4ff */
[----:B------:R-:W-:Y:S01]  /*4010*/  F2FP.PACK_AB R75, R40, R71 ;  /* 0x00000047284b723e */ /* 0x000fe200000000ff */
[----:B------:R-:W-:Y:S04]  /*4020*/  @!P2 STG.E.128 [R8.64], R24 ;  /* 0x000000180800a986 */ /* 0x000fe8000c101d04 */
[----:B------:R-:W-:Y:S04]  /*4030*/  @!P3 STG.E.128 [R12.64], R28 ;  /* 0x0000001c0c00b986 */ /* 0x000fe8000c101d04 */
[----:B------:R-:W-:Y:S04]  /*4040*/  @!P4 STG.E.128 [R4.64], R20 ;  /* 0x000000140400c986 */ /* 0x000fe8000c101d04 */
[----:B------:R-:W-:Y:S04]  /*4050*/  STS [R83], R81 ;  /* 0x0000005153007388 */ /* 0x000fe80000000800 */
[----:B------:R-:W-:Y:S04]  /*4060*/  STS [R83+0x8], R78 ;  /* 0x0000084e53007388 */ /* 0x000fe80000000800 */
[----:B------:R-:W-:Y:S04]  /*4070*/  STS [R83+0x48], R82 ;  /* 0x0000485253007388 */ /* 0x000fe80000000800 */
[----:B------:R-:W-:Y:S04]  /*4080*/  STS [R83+0x50], R106 ;  /* 0x0000506a53007388 */ /* 0x000fe80000000800 */
[----:B------:R-:W-:Y:S04]  /*4090*/  STS [R83+0x68], R104 ;  /* 0x0000686853007388 */ /* 0x000fe80000000800 */
[----:B------:R-:W-:Y:S04]  /*40a0*/  STS [R83+0x70], R98 ;  /* 0x0000706253007388 */ /* 0x000fe80000000800 */
[----:B------:R-:W-:Y:S04]  /*40b0*/  STS [R83+0x78], R53 ;  /* 0x0000783553007388 */ /* 0x000fe80000000800 */
[----:B------:R-:W-:Y:S04]  /*40c0*/  @!P5 STG.E.128 [R10.64], R72 ;  /* 0x000000480a00d986 */ /* 0x000fe8000c101d04 */
[----:B------:R-:W-:Y:S06]  /*40d0*/  BAR.SYNC 0x0 ;  /* 0x0000000000007b1d */ /* 0x000fec0000000000 */
[----:B------:R-:W-:Y:S05]  /*40e0*/  @P0 EXIT ;  /* 0x000000000000094d */ /* 0x000fea0003800000 */
[----:B------:R-:W-:Y:S02]  /*40f0*/  LOP3.LUT R0, R0, 0x1f, RZ, 0xc0, !PT ;  /* 0x0000001f00007812 */ /* 0x000fe400078ec0ff */
[----:B------:R-:W-:-:S03]  /*4100*/  LEA R4, P0, R15, c[0x0][0x170], 0x2 ;  /* 0x00005c000f047a11 */ /* 0x000fc600078010ff */
[----:B------:R-:W0:Y:S01]  /*4110*/  LDS R3, [R0.X4] ;  /* 0x0000000000037984 */ /* 0x000e220000004800 */
[----:B------:R-:W-:-:S05]  /*4120*/  LEA.HI.X R5, R15, c[0x0][0x174], R2, 0x2, P0 ;  /* 0x00005d000f057a11 */ /* 0x000fca00000f1402 */
[----:B0-----:R-:W-:Y:S01]  /*4130*/  STG.E [R4.64], R3 ;  /* 0x0000000304007986 */ /* 0x001fe2000c101904 */
[----:B------:R-:W-:Y:S05]  /*4140*/  EXIT ;  /* 0x000000000000794d */ /* 0x000fea0003800000 */
.L_x_0:
[----:B------:R-:W-:-:S00]  /*4150*/  BRA `(.L_x_0) ;  /* 0xfffffff000007947 */ /* 0x000fc0000383ffff */
[----:B------:R-:W-:-:S00]  /*4160*/  NOP ;  /* 0x0000000000007918 */ /* 0x000fc00000000000 */
        /* <DEDUP_REMOVED lines=9> */
.L_x_1:


//--------------------- .nv.global.init           --------------------------
	.section	.nv.global.init,"aw",@progbits
.nv.global.init:
	.type		_$_str,@object
	.size		_$_str,(_$_str_$_2 - _$_str)
_$_str:
        /*0000*/ 	.byte	0x5f, 0x5f, 0x43, 0x55, 0x44, 0x41, 0x5f, 0x46, 0x54, 0x5a, 0x00
	.type		_$_str_$_2,@object
	.size		_$_str_$_2,(.L_1 - _$_str_$_2)
_$_str_$_2:
        /*000b*/ 	.byte	0x5f, 0x5f, 0x43, 0x55, 0x44, 0x41, 0x5f, 0x50, 0x52, 0x45, 0x43, 0x5f, 0x53, 0x51, 0x52, 0x54
        /*001b*/ 	.byte	0x00
.L_1:


//--------------------- .nv.shared.l2norm_fwd_kernel --------------------------
	.section	.nv.shared.l2norm_fwd_kernel,"aw",@nobits
	.align	16
